//
// Generated by NVIDIA NVVM Compiler
//
// Compiler Build ID: CL-36424714
// Cuda compilation tools, release 13.0, V13.0.88
// Based on NVVM 20.0.0
//

.version 9.0
.target sm_100
.address_size 64

	// .globl	_Z9countOddsPiiS_S_
// _ZZ9countOddsPiiS_S_E5cache has been demoted
.global .align 1 .b8 _ZN34_INTERNAL_ee07f32c_4_k_cu_c85b6b194cuda3std3__436_GLOBAL__N__ee07f32c_4_k_cu_c85b6b196ignoreE[1];
.global .align 1 .b8 _ZN34_INTERNAL_ee07f32c_4_k_cu_c85b6b194cuda3std3__45__cpo5beginE[1];
.global .align 1 .b8 _ZN34_INTERNAL_ee07f32c_4_k_cu_c85b6b194cuda3std3__45__cpo3endE[1];
.global .align 1 .b8 _ZN34_INTERNAL_ee07f32c_4_k_cu_c85b6b194cuda3std3__45__cpo6cbeginE[1];
.global .align 1 .b8 _ZN34_INTERNAL_ee07f32c_4_k_cu_c85b6b194cuda3std3__45__cpo4cendE[1];
.global .align 1 .b8 _ZN34_INTERNAL_ee07f32c_4_k_cu_c85b6b194cuda3std3__419piecewise_constructE[1];
.global .align 1 .b8 _ZN34_INTERNAL_ee07f32c_4_k_cu_c85b6b194cuda3std3__48in_placeE[1];
.global .align 1 .b8 _ZN34_INTERNAL_ee07f32c_4_k_cu_c85b6b194cuda3std6ranges3__45__cpo4swapE[1];
.global .align 1 .b8 _ZN34_INTERNAL_ee07f32c_4_k_cu_c85b6b194cuda3std6ranges3__45__cpo9iter_moveE[1];
.global .align 1 .b8 _ZN34_INTERNAL_ee07f32c_4_k_cu_c85b6b194cuda3std6ranges3__45__cpo7advanceE[1];

.visible .entry _Z9countOddsPiiS_S_(
	.param .u64 .ptr .align 1 _Z9countOddsPiiS_S__param_0,
	.param .u32 _Z9countOddsPiiS_S__param_1,
	.param .u64 .ptr .align 1 _Z9countOddsPiiS_S__param_2,
	.param .u64 .ptr .align 1 _Z9countOddsPiiS_S__param_3
)
{
	.reg .pred 	%p<25>;
	.reg .b32 	%r<208>;
	.reg .b64 	%rd<40>;
	// demoted variable
	.shared .align 4 .b8 _ZZ9countOddsPiiS_S_E5cache[128];
	ld.param.u64 	%rd11, [_Z9countOddsPiiS_S__param_0];
	ld.param.u32 	%r76, [_Z9countOddsPiiS_S__param_1];
	ld.param.u64 	%rd12, [_Z9countOddsPiiS_S__param_3];
	cvta.to.global.u64 	%rd1, %rd11;
	cvta.to.global.u64 	%rd2, %rd12;
	// begin inline asm
	mov.u32 %r77, %envreg2;
	// end inline asm
	cvt.u64.u32 	%rd13, %r77;
	// begin inline asm
	mov.u32 %r78, %envreg1;
	// end inline asm
	cvt.u64.u32 	%rd14, %r78;
	shl.b64 	%rd15, %rd14, 32;
	or.b64  	%rd3, %rd15, %rd13;
	mov.u32 	%r1, %ctaid.x;
	mov.u32 	%r2, %ctaid.y;
	mov.u32 	%r3, %ctaid.z;
	mov.u32 	%r4, %nctaid.x;
	mov.u32 	%r5, %nctaid.y;
	mad.lo.s32 	%r80, %r3, %r5, %r2;
	mad.lo.s32 	%r6, %r80, %r4, %r1;
	mov.u32 	%r7, %ntid.x;
	mov.u32 	%r8, %ntid.y;
	mul.lo.s32 	%r81, %r7, %r8;
	mov.u32 	%r9, %ntid.z;
	mul.lo.s32 	%r10, %r81, %r9;
	mov.u32 	%r11, %tid.x;
	mov.u32 	%r12, %tid.y;
	mov.u32 	%r13, %tid.z;
	mad.lo.s32 	%r82, %r13, %r8, %r12;
	mad.lo.s32 	%r14, %r82, %r7, %r11;
	mad.lo.s32 	%r190, %r6, %r10, %r14;
	mov.u32 	%r16, %nctaid.z;
	mul.lo.s32 	%r83, %r5, %r16;
	mul.lo.s32 	%r17, %r83, %r4;
	mul.lo.s32 	%r18, %r17, %r10;
	setp.ge.s32 	%p1, %r190, %r76;
	mov.b32 	%r195, 0;
	@%p1 bra 	$L__BB0_7;
	add.s32 	%r86, %r6, %r17;
	mad.lo.s32 	%r87, %r9, %r86, %r13;
	mad.lo.s32 	%r88, %r8, %r87, %r12;
	mad.lo.s32 	%r89, %r7, %r88, %r11;
	max.s32 	%r90, %r76, %r89;
	setp.lt.s32 	%p2, %r89, %r76;
	selp.u32 	%r91, 1, 0, %p2;
	add.s32 	%r92, %r89, %r91;
	sub.s32 	%r93, %r90, %r92;
	div.u32 	%r94, %r93, %r18;
	add.s32 	%r95, %r94, %r91;
	add.s32 	%r19, %r95, 1;
	and.b32  	%r20, %r19, 3;
	setp.lt.u32 	%p3, %r95, 3;
	mov.b32 	%r195, 0;
	@%p3 bra 	$L__BB0_4;
	and.b32  	%r97, %r19, -4;
	mul.lo.s32 	%r98, %r9, %r8;
	mul.lo.s32 	%r99, %r98, %r7;
	mul.lo.s32 	%r100, %r99, %r16;
	mul.lo.s32 	%r101, %r100, %r5;
	mul.lo.s32 	%r102, %r101, %r4;
	shl.b32 	%r21, %r102, 2;
	neg.s32 	%r186, %r97;
	mov.b32 	%r195, 0;
	mul.wide.s32 	%rd18, %r18, 4;
$L__BB0_3:
	mul.wide.s32 	%rd16, %r190, 4;
	add.s64 	%rd17, %rd1, %rd16;
	ld.global.u32 	%r103, [%rd17];
	shr.u32 	%r104, %r103, 31;
	add.s32 	%r105, %r103, %r104;
	and.b32  	%r106, %r105, -2;
	sub.s32 	%r107, %r103, %r106;
	add.s32 	%r108, %r107, %r195;
	add.s64 	%rd19, %rd17, %rd18;
	ld.global.u32 	%r109, [%rd19];
	shr.u32 	%r110, %r109, 31;
	add.s32 	%r111, %r109, %r110;
	and.b32  	%r112, %r111, -2;
	sub.s32 	%r113, %r109, %r112;
	add.s32 	%r114, %r113, %r108;
	add.s64 	%rd20, %rd19, %rd18;
	ld.global.u32 	%r115, [%rd20];
	shr.u32 	%r116, %r115, 31;
	add.s32 	%r117, %r115, %r116;
	and.b32  	%r118, %r117, -2;
	sub.s32 	%r119, %r115, %r118;
	add.s32 	%r120, %r119, %r114;
	add.s64 	%rd21, %rd20, %rd18;
	ld.global.u32 	%r121, [%rd21];
	shr.u32 	%r122, %r121, 31;
	add.s32 	%r123, %r121, %r122;
	and.b32  	%r124, %r123, -2;
	sub.s32 	%r125, %r121, %r124;
	add.s32 	%r195, %r125, %r120;
	add.s32 	%r190, %r190, %r21;
	add.s32 	%r186, %r186, 4;
	setp.ne.s32 	%p4, %r186, 0;
	@%p4 bra 	$L__BB0_3;
$L__BB0_4:
	setp.eq.s32 	%p5, %r20, 0;
	@%p5 bra 	$L__BB0_7;
	neg.s32 	%r192, %r20;
$L__BB0_6:
	.pragma "nounroll";
	mul.wide.s32 	%rd22, %r190, 4;
	add.s64 	%rd23, %rd1, %rd22;
	ld.global.u32 	%r126, [%rd23];
	shr.u32 	%r127, %r126, 31;
	add.s32 	%r128, %r126, %r127;
	and.b32  	%r129, %r128, -2;
	sub.s32 	%r130, %r126, %r129;
	add.s32 	%r195, %r130, %r195;
	add.s32 	%r190, %r190, %r18;
	add.s32 	%r192, %r192, 1;
	setp.ne.s32 	%p6, %r192, 0;
	@%p6 bra 	$L__BB0_6;
$L__BB0_7:
	shl.b32 	%r40, %r14, 11;
	mov.b32 	%r131, -1;
	redux.sync.add.s32 %r41, %r195, %r131;
	and.b32  	%r42, %r14, 31;
	setp.ne.s32 	%p7, %r42, 0;
	shr.u32 	%r132, %r40, 14;
	mov.u32 	%r133, _ZZ9countOddsPiiS_S_E5cache;
	add.s32 	%r43, %r133, %r132;
	@%p7 bra 	$L__BB0_9;
	st.shared.u32 	[%r43], %r41;
$L__BB0_9:
	barrier.sync 	0;
	setp.gt.u32 	%p8, %r40, 65535;
	shl.b32 	%r134, %r14, 2;
	add.s32 	%r44, %r133, %r134;
	@%p8 bra 	$L__BB0_13;
	add.s32 	%r136, %r10, 31;
	shr.u32 	%r137, %r136, 5;
	setp.ge.u32 	%p9, %r14, %r137;
	@%p9 bra 	$L__BB0_13;
	// begin inline asm
	activemask.b32 %r138;
	// end inline asm
	ld.shared.u32 	%r140, [%r44];
	redux.sync.add.s32 %r45, %r140, %r138;
	// begin inline asm
	mov.u32 %r139, %lanemask_lt;
	// end inline asm
	and.b32  	%r141, %r139, %r138;
	setp.ne.s32 	%p10, %r141, 0;
	@%p10 bra 	$L__BB0_13;
	mul.wide.u32 	%rd24, %r1, 4;
	add.s64 	%rd25, %rd2, %rd24;
	st.global.u32 	[%rd25], %r45;
$L__BB0_13:
	setp.ne.s64 	%p11, %rd3, 0;
	@%p11 bra 	$L__BB0_15;
	// begin inline asm
	trap;
	// end inline asm
$L__BB0_15:
	barrier.sync 	0;
	add.s32 	%r142, %r11, %r12;
	or.b32  	%r143, %r142, %r13;
	setp.ne.s32 	%p12, %r143, 0;
	@%p12 bra 	$L__BB0_18;
	add.s64 	%rd26, %rd3, 4;
	add.s32 	%r146, %r1, %r2;
	neg.s32 	%r147, %r3;
	setp.eq.s32 	%p13, %r146, %r147;
	sub.s32 	%r148, -2147483647, %r17;
	selp.b32 	%r145, %r148, 1, %p13;
	// begin inline asm
	atom.add.release.gpu.u32 %r144,[%rd26],%r145;
	// end inline asm
$L__BB0_17:
	// begin inline asm
	ld.acquire.gpu.u32 %r149,[%rd26];
	// end inline asm
	xor.b32  	%r150, %r149, %r144;
	setp.gt.s32 	%p14, %r150, -1;
	@%p14 bra 	$L__BB0_17;
$L__BB0_18:
	barrier.sync 	0;
	setp.ne.s32 	%p15, %r1, 0;
	@%p15 bra 	$L__BB0_31;
	setp.ge.u32 	%p16, %r14, %r4;
	mov.b32 	%r207, 0;
	@%p16 bra 	$L__BB0_26;
	add.s32 	%r197, %r14, %r10;
	max.u32 	%r154, %r4, %r197;
	setp.lt.u32 	%p17, %r197, %r4;
	selp.u32 	%r155, 1, 0, %p17;
	add.s32 	%r156, %r197, %r155;
	sub.s32 	%r157, %r154, %r156;
	div.u32 	%r158, %r157, %r10;
	add.s32 	%r159, %r158, %r155;
	add.s32 	%r48, %r159, 1;
	and.b32  	%r49, %r48, 3;
	setp.lt.u32 	%p18, %r159, 3;
	mov.b32 	%r207, 0;
	mov.u32 	%r203, %r14;
	@%p18 bra 	$L__BB0_23;
	shl.b32 	%r161, %r9, 1;
	add.s32 	%r162, %r13, %r161;
	mad.lo.s32 	%r163, %r8, %r162, %r12;
	mad.lo.s32 	%r199, %r7, %r163, %r11;
	mul.lo.s32 	%r164, %r9, %r8;
	mul.lo.s32 	%r165, %r164, %r7;
	shl.b32 	%r51, %r165, 2;
	mad.lo.s32 	%r166, %r9, 3, %r13;
	mad.lo.s32 	%r167, %r8, %r166, %r12;
	mad.lo.s32 	%r198, %r7, %r167, %r11;
	and.b32  	%r168, %r48, -4;
	neg.s32 	%r196, %r168;
	mov.b32 	%r207, 0;
	mov.u32 	%r203, %r14;
$L__BB0_22:
	mul.wide.u32 	%rd28, %r203, 4;
	add.s64 	%rd29, %rd2, %rd28;
	ld.global.u32 	%r169, [%rd29];
	add.s32 	%r170, %r169, %r207;
	add.s32 	%r171, %r203, %r10;
	mul.wide.u32 	%rd30, %r197, 4;
	add.s64 	%rd31, %rd2, %rd30;
	ld.global.u32 	%r172, [%rd31];
	add.s32 	%r173, %r172, %r170;
	add.s32 	%r174, %r171, %r10;
	mul.wide.u32 	%rd32, %r199, 4;
	add.s64 	%rd33, %rd2, %rd32;
	ld.global.u32 	%r175, [%rd33];
	add.s32 	%r176, %r175, %r173;
	add.s32 	%r177, %r174, %r10;
	mul.wide.u32 	%rd34, %r198, 4;
	add.s64 	%rd35, %rd2, %rd34;
	ld.global.u32 	%r178, [%rd35];
	add.s32 	%r207, %r178, %r176;
	add.s32 	%r203, %r177, %r10;
	add.s32 	%r199, %r199, %r51;
	add.s32 	%r198, %r198, %r51;
	add.s32 	%r197, %r197, %r51;
	add.s32 	%r196, %r196, 4;
	setp.ne.s32 	%p19, %r196, 0;
	@%p19 bra 	$L__BB0_22;
$L__BB0_23:
	setp.eq.s32 	%p20, %r49, 0;
	@%p20 bra 	$L__BB0_26;
	mul.wide.u32 	%rd36, %r203, 4;
	add.s64 	%rd39, %rd2, %rd36;
	mul.wide.u32 	%rd7, %r10, 4;
	neg.s32 	%r205, %r49;
$L__BB0_25:
	.pragma "nounroll";
	ld.global.u32 	%r179, [%rd39];
	add.s32 	%r207, %r179, %r207;
	add.s64 	%rd39, %rd39, %rd7;
	add.s32 	%r205, %r205, 1;
	setp.ne.s32 	%p21, %r205, 0;
	@%p21 bra 	$L__BB0_25;
$L__BB0_26:
	setp.ne.s32 	%p22, %r42, 0;
	mov.b32 	%r180, -1;
	redux.sync.add.s32 %r75, %r207, %r180;
	barrier.sync 	0;
	@%p22 bra 	$L__BB0_28;
	st.shared.u32 	[%r43], %r75;
$L__BB0_28:
	setp.gt.u32 	%p23, %r40, 65535;
	barrier.sync 	0;
	@%p23 bra 	$L__BB0_31;
	add.s32 	%r181, %r10, 31;
	shr.u32 	%r182, %r181, 5;
	setp.ge.u32 	%p24, %r14, %r182;
	@%p24 bra 	$L__BB0_31;
	ld.param.u64 	%rd38, [_Z9countOddsPiiS_S__param_2];
	// begin inline asm
	activemask.b32 %r183;
	// end inline asm
	ld.shared.u32 	%r184, [%r44];
	redux.sync.add.s32 %r185, %r184, %r183;
	cvta.to.global.u64 	%rd37, %rd38;
	st.global.u32 	[%rd37], %r185;
$L__BB0_31:
	ret;

}


// ===== COMPILED SASS (sm_100) =====

	.target	sm_100

	.elftype	@"ET_EXEC"


//--------------------- .note.nv.tkinfo           --------------------------
	.section	.note.nv.tkinfo,"",@"SHT_NOTE"
	.sectionflags	@"SHF_NOTE_NV_TKINFO"
	.tkinfo
        /*0018*/ 	.word	0x00000002
        /*0030*/ 	.string	""
        /*0030*/ 	.string	"ptxas"
        /*0030*/ 	.string	"Cuda compilation tools, release 13.0, V13.0.88"
        /*0030*/ 	.string	"Build cuda_13.0.r13.0/compiler.36424714_0"
        /*0030*/ 	.string	"-arch sm_100 -m 64 "



//--------------------- .note.nv.cuinfo           --------------------------
	.section	.note.nv.cuinfo,"",@"SHT_NOTE"
	.sectionflags	@"SHF_NOTE_NV_CUINFO"
        /*0018*/ 	.short	0x0002
        /*001a*/ 	.short	0x0064
        /*001c*/ 	.short	0x0082
	.zero		2


//--------------------- .nv.info                  --------------------------
	.section	.nv.info,"",@"SHT_CUDA_INFO"
	.align	4


	//----- nvinfo : EIATTR_REGCOUNT
	.align		4
        /*0000*/ 	.byte	0x04, 0x2f
        /*0002*/ 	.short	(.L_11 - .L_10)
	.align		4
.L_10:
        /*0004*/ 	.word	index@(_Z9countOddsPiiS_S_)
        /*0008*/ 	.word	0x00000020


	//----- nvinfo : EIATTR_FRAME_SIZE
	.align		4
.L_11:
        /*000c*/ 	.byte	0x04, 0x11
        /*000e*/ 	.short	(.L_13 - .L_12)
	.align		4
.L_12:
        /*0010*/ 	.word	index@(_Z9countOddsPiiS_S_)
        /*0014*/ 	.word	0x00000000


	//----- nvinfo : EIATTR_MIN_STACK_SIZE
	.align		4
.L_13:
        /*0018*/ 	.byte	0x04, 0x12
        /*001a*/ 	.short	(.L_15 - .L_14)
	.align		4
.L_14:
        /*001c*/ 	.word	index@(_Z9countOddsPiiS_S_)
        /*0020*/ 	.word	0x00000000
.L_15:


//--------------------- .nv.compat                --------------------------
	.section	.nv.compat,"",@"SHT_CUDA_COMPAT_INFO"
	.align	4
        /*0000*/ 	.byte	0x02, 0x09, 0x00, 0x00, 0x02, 0x02, 0x01, 0x00, 0x02, 0x05, 0x05, 0x00, 0x03, 0x07, 0x01, 0x01
        /*0010*/ 	.byte	0x02, 0x03, 0x00, 0x00, 0x02, 0x06, 0x01, 0x00, 0x04, 0x0b, 0x08, 0x00, 0x09, 0x00, 0x00, 0x00
        /*0020*/ 	.byte	0x00, 0x00, 0x00, 0x00


//--------------------- .nv.info._Z9countOddsPiiS_S_ --------------------------
	.section	.nv.info._Z9countOddsPiiS_S_,"",@"SHT_CUDA_INFO"
	.sectionflags	@""
	.align	4


	//----- nvinfo : EIATTR_CUDA_API_VERSION
	.align		4
        /*0000*/ 	.byte	0x04, 0x37
        /*0002*/ 	.short	(.L_17 - .L_16)
.L_16:
        /*0004*/ 	.word	0x00000082


	//----- nvinfo : EIATTR_KPARAM_INFO
	.align		4
.L_17:
        /*0008*/ 	.byte	0x04, 0x17
        /*000a*/ 	.short	(.L_19 - .L_18)
.L_18:
        /*000c*/ 	.word	0x00000000
        /*0010*/ 	.short	0x0003
        /*0012*/ 	.short	0x0018
        /*0014*/ 	.byte	0x00, 0xf5, 0x21, 0x00


	//----- nvinfo : EIATTR_KPARAM_INFO
	.align		4
.L_19:
        /*0018*/ 	.byte	0x04, 0x17
        /*001a*/ 	.short	(.L_21 - .L_20)
.L_20:
        /*001c*/ 	.word	0x00000000
        /*0020*/ 	.short	0x0002
        /*0022*/ 	.short	0x0010
        /*0024*/ 	.byte	0x00, 0xf5, 0x21, 0x00


	//----- nvinfo : EIATTR_KPARAM_INFO
	.align		4
.L_21:
        /*0028*/ 	.byte	0x04, 0x17
        /*002a*/ 	.short	(.L_23 - .L_22)
.L_22:
        /*002c*/ 	.word	0x00000000
        /*0030*/ 	.short	0x0001
        /*0032*/ 	.short	0x0008
        /*0034*/ 	.byte	0x00, 0xf0, 0x11, 0x00


	//----- nvinfo : EIATTR_KPARAM_INFO
	.align		4
.L_23:
        /*0038*/ 	.byte	0x04, 0x17
        /*003a*/ 	.short	(.L_25 - .L_24)
.L_24:
        /*003c*/ 	.word	0x00000000
        /*0040*/ 	.short	0x0000
        /*0042*/ 	.short	0x0000
        /*0044*/ 	.byte	0x00, 0xf5, 0x21, 0x00


	//----- nvinfo : EIATTR_SPARSE_MMA_MASK
	.align		4
.L_25:
        /*0048*/ 	.byte	0x03, 0x50
        /*004a*/ 	.short	0x0000


	//----- nvinfo : EIATTR_MAXREG_COUNT
	.align		4
        /*004c*/ 	.byte	0x03, 0x1b
        /*004e*/ 	.short	0x00ff


	//----- nvinfo : EIATTR_NUM_BARRIERS
	.align		4
        /*0050*/ 	.byte	0x02, 0x4c
        /*0052*/ 	.byte	0x01
	.zero		1


	//----- nvinfo : EIATTR_MERCURY_ISA_VERSION
	.align		4
        /*0054*/ 	.byte	0x03, 0x5f
        /*0056*/ 	.short	0x0101


	//----- nvinfo : EIATTR_INT_WARP_WIDE_INSTR_OFFSETS
	.align		4
        /*0058*/ 	.byte	0x04, 0x31
        /*005a*/ 	.short	(.L_27 - .L_26)


	//   ....[0]....
.L_26:
        /*005c*/ 	.word	0x00001390


	//   ....[1]....
        /*0060*/ 	.word	0x000014c0


	//----- nvinfo : EIATTR_COOP_GROUP_MASK_REGIDS
	.align		4
.L_27:
        /*0064*/ 	.byte	0x04, 0x29
        /*0066*/ 	.short	(.L_29 - .L_28)


	//   ....[0]....
.L_28:
        /*0068*/ 	.word	0xffffffff


	//   ....[1]....
        /*006c*/ 	.word	0xffffffff


	//   ....[2]....
        /*0070*/ 	.word	0x0500000d


	//   ....[3]....
        /*0074*/ 	.word	0xffffffff


	//   ....[4]....
        /*0078*/ 	.word	0xffffffff


	//   ....[5]....
        /*007c*/ 	.word	0xffffffff


	//   ....[6]....
        /*0080*/ 	.word	0xffffffff


	//   ....[7]....
        /*0084*/ 	.word	0xffffffff


	//   ....[8]....
        /*0088*/ 	.word	0x05000000


	//   ....[9]....
        /*008c*/ 	.word	0x0500000d


	//   ....[10]....
        /*0090*/ 	.word	0x0500000d


	//   ....[11]....
        /*0094*/ 	.word	0x0500000d


	//   ....[12]....
        /*0098*/ 	.word	0x0500000d


	//   ....[13]....
        /*009c*/ 	.word	0x0500000d


	//   ....[14]....
        /*00a0*/ 	.word	0x0500000d


	//   ....[15]....
        /*00a4*/ 	.word	0x0500000d


	//----- nvinfo : EIATTR_COOP_GROUP_INSTR_OFFSETS
	.align		4
.L_29:
        /*00a8*/ 	.byte	0x04, 0x28
        /*00aa*/ 	.short	(.L_31 - .L_30)


	//   ....[0]....
.L_30:
        /*00ac*/ 	.word	0x00001100


	//   ....[1]....
        /*00b0*/ 	.word	0x000011d0


	//   ....[2]....
        /*00b4*/ 	.word	0x00001250


	//   ....[3]....
        /*00b8*/ 	.word	0x00001330


	//   ....[4]....
        /*00bc*/ 	.word	0x00001570


	//   ....[5]....
        /*00c0*/ 	.word	0x00002210


	//   ....[6]....
        /*00c4*/ 	.word	0x00002220


	//   ....[7]....
        /*00c8*/ 	.word	0x00002250


	//   ....[8]....
        /*00cc*/ 	.word	0x000022c0


	//   ....[9]....
        /*00d0*/ 	.word	0x00002320


	//   ....[10]....
        /*00d4*/ 	.word	0x000023c0


	//   ....[11]....
        /*00d8*/ 	.word	0x00002470


	//   ....[12]....
        /*00dc*/ 	.word	0x00002500


	//   ....[13]....
        /*00e0*/ 	.word	0x000025a0


	//   ....[14]....
        /*00e4*/ 	.word	0x00002610


	//   ....[15]....
        /*00e8*/ 	.word	0x00002690


	//----- nvinfo : EIATTR_VRC_CTA_INIT_COUNT
	.align		4
.L_31:
        /*00ec*/ 	.byte	0x02, 0x4a
	.zero		1
	.zero		1


	//----- nvinfo : EIATTR_EXIT_INSTR_OFFSETS
	.align		4
        /*00f0*/ 	.byte	0x04, 0x1c
        /*00f2*/ 	.short	(.L_33 - .L_32)


	//   ....[0]....
.L_32:
        /*00f4*/ 	.word	0x00001590


	//   ....[1]....
        /*00f8*/ 	.word	0x00002260


	//   ....[2]....
        /*00fc*/ 	.word	0x00002270


	//   ....[3]....
        /*0100*/ 	.word	0x00002300


	//----- nvinfo : EIATTR_CRS_STACK_SIZE
	.align		4
.L_33:
        /*0104*/ 	.byte	0x04, 0x1e
        /*0106*/ 	.short	(.L_35 - .L_34)
.L_34:
        /*0108*/ 	.word	0x00000000


	//----- nvinfo : EIATTR_CBANK_PARAM_SIZE
	.align		4
.L_35:
        /*010c*/ 	.byte	0x03, 0x19
        /*010e*/ 	.short	0x0020


	//----- nvinfo : EIATTR_PARAM_CBANK
	.align		4
        /*0110*/ 	.byte	0x04, 0x0a
        /*0112*/ 	.short	(.L_37 - .L_36)
	.align		4
.L_36:
        /*0114*/ 	.word	index@(.nv.constant0._Z9countOddsPiiS_S_)
        /*0118*/ 	.short	0x0380
        /*011a*/ 	.short	0x0020


	//----- nvinfo : EIATTR_SW_WAR
	.align		4
.L_37:
        /*011c*/ 	.byte	0x04, 0x36
        /*011e*/ 	.short	(.L_39 - .L_38)
.L_38:
        /*0120*/ 	.word	0x00000008
.L_39:


//--------------------- .nv.callgraph             --------------------------
	.section	.nv.callgraph,"",@"SHT_CUDA_CALLGRAPH"
	.align	4
	.sectionentsize	8
	.align		4
        /*0000*/ 	.word	0x00000000
	.align		4
        /*0004*/ 	.word	0xffffffff
	.align		4
        /*0008*/ 	.word	0x00000000
	.align		4
        /*000c*/ 	.word	0xfffffffe
	.align		4
        /*0010*/ 	.word	0x00000000
	.align		4
        /*0014*/ 	.word	0xfffffffd
	.align		4
        /*0018*/ 	.word	0x00000000
	.align		4
        /*001c*/ 	.word	0xfffffffc


//--------------------- .nv.constant4             --------------------------
	.section	.nv.constant4,"a",@progbits
	.align	8
	.align		8
.nv.constant4:
        /*0000*/ 	.dword	_ZN34_INTERNAL_ee07f32c_4_k_cu_c85b6b194cuda3std3__436_GLOBAL__N__ee07f32c_4_k_cu_c85b6b196ignoreE
	.align		8
        /*0008*/ 	.dword	_ZN34_INTERNAL_ee07f32c_4_k_cu_c85b6b194cuda3std3__45__cpo5beginE
	.align		8
        /*0010*/ 	.dword	_ZN34_INTERNAL_ee07f32c_4_k_cu_c85b6b194cuda3std3__45__cpo3endE
	.align		8
        /*0018*/ 	.dword	_ZN34_INTERNAL_ee07f32c_4_k_cu_c85b6b194cuda3std3__45__cpo6cbeginE
	.align		8
        /*0020*/ 	.dword	_ZN34_INTERNAL_ee07f32c_4_k_cu_c85b6b194cuda3std3__45__cpo4cendE
	.align		8
        /*0028*/ 	.dword	_ZN34_INTERNAL_ee07f32c_4_k_cu_c85b6b194cuda3std3__419piecewise_constructE
	.align		8
        /*0030*/ 	.dword	_ZN34_INTERNAL_ee07f32c_4_k_cu_c85b6b194cuda3std3__48in_placeE
	.align		8
        /*0038*/ 	.dword	_ZN34_INTERNAL_ee07f32c_4_k_cu_c85b6b194cuda3std6ranges3__45__cpo4swapE
	.align		8
        /*0040*/ 	.dword	_ZN34_INTERNAL_ee07f32c_4_k_cu_c85b6b194cuda3std6ranges3__45__cpo9iter_moveE
	.align		8
        /*0048*/ 	.dword	_ZN34_INTERNAL_ee07f32c_4_k_cu_c85b6b194cuda3std6ranges3__45__cpo7advanceE


//--------------------- .text._Z9countOddsPiiS_S_ --------------------------
	.section	.text._Z9countOddsPiiS_S_,"ax",@progbits
	.align	128
        .global         _Z9countOddsPiiS_S_
        .type           _Z9countOddsPiiS_S_,@function
        .size           _Z9countOddsPiiS_S_,(.L_x_52 - _Z9countOddsPiiS_S_)
        .other          _Z9countOddsPiiS_S_,@"STO_CUDA_ENTRY STV_DEFAULT"
_Z9countOddsPiiS_S_:
.text._Z9countOddsPiiS_S_:
[----:B------:R-:W-:Y:S01]  /*0000*/  LDC R1, c[0x0][0x37c] ;  /* 0x0000df00ff017b82 */ /* 0x000fe20000000800 */
[----:B------:R-:W0:Y:S07]  /*0010*/  S2R R0, SR_TID.Y ;  /* 0x0000000000007919 */ /* 0x000e2e0000002200 */
[----:B------:R-:W-:Y:S01]  /*0020*/  S2UR UR10, SR_CTAID.Y ;  /* 0x00000000000a79c3 */ /* 0x000fe20000002600 */
[----:B------:R-:W1:Y:S01]  /*0030*/  LDCU UR16, c[0x0][0x388] ;  /* 0x00007100ff1077ac */ /* 0x000e620008000800 */
[----:B------:R-:W-:Y:S01]  /*0040*/  BSSY.RECONVERGENT B2, `(.L_x_0) ;  /* 0x0000109000027945 */ /* 0x000fe20003800200 */
[----:B------:R-:W0:Y:S01]  /*0050*/  S2R R3, SR_TID.Z ;  /* 0x0000000000037919 */ /* 0x000e220000002300 */
[----:B------:R-:W-:Y:S01]  /*0060*/  IMAD.MOV.U32 R21, RZ, RZ, RZ ;  /* 0x000000ffff157224 */ /* 0x000fe200078e00ff */
[----:B------:R-:W2:Y:S01]  /*0070*/  LDCU.64 UR6, c[0x0][0x358] ;  /* 0x00006b00ff0677ac */ /* 0x000ea20008000a00 */
[----:B------:R-:W3:Y:S02]  /*0080*/  S2R R2, SR_CTAID.X ;  /* 0x0000000000027919 */ /* 0x000ee40000002500 */
[----:B------:R-:W4:Y:S01]  /*0090*/  S2UR UR11, SR_CTAID.Z ;  /* 0x00000000000b79c3 */ /* 0x000f220000002700 */
[----:B------:R-:W-:-:S05]  /*00a0*/  CS2R.32 R25, SR_CgaSize ;  /* 0x0000000000197805 */ /* 0x000fca0000008a00 */
[----:B------:R-:W-:-:S05]  /*00b0*/  IMAD R25, R25, -0xa0, RZ ;  /* 0xffffff6019197824 */ /* 0x000fca00078e02ff */
[----:B------:R-:W-:-:S14]  /*00c0*/  R2UR UR8, R25 ;  /* 0x00000000190872ca */ /* 0x000fdc00000e0000 */
[----:B------:R-:W0:Y:S01]  /*00d0*/  LDCU UR8, c[0x0][UR8+0x258] ;  /* 0x00004b00080877ac */ /* 0x000e220008000800 */
[----:B------:R-:W5:Y:S01]  /*00e0*/  S2R R5, SR_TID.X ;  /* 0x0000000000057919 */ /* 0x000f620000002100 */
[----:B------:R-:W-:-:S05]  /*00f0*/  CS2R.32 R25, SR_CgaSize ;  /* 0x0000000000197805 */ /* 0x000fca0000008a00 */
[----:B------:R-:W-:-:S05]  /*0100*/  IMAD R25, R25, -0xa0, RZ ;  /* 0xffffff6019197824 */ /* 0x000fca00078e02ff */
[----:B------:R-:W-:-:S14]  /*0110*/  R2UR UR9, R25 ;  /* 0x00000000190972ca */ /* 0x000fdc00000e0000 */
[----:B------:R-:W0:Y:S01]  /*0120*/  LDCU UR9, c[0x0][UR9+0x254] ;  /* 0x00004a80090977ac */ /* 0x000e220008000800 */
[----:B------:R-:W3:Y:S01]  /*0130*/  LDC R7, c[0x0][0x370] ;  /* 0x0000dc00ff077b82 */ /* 0x000ee20000000800 */
[----:B------:R-:W4:Y:S01]  /*0140*/  LDCU UR12, c[0x0][0x374] ;  /* 0x00006e80ff0c77ac */ /* 0x000f220008000800 */
[----:B------:R-:W1:Y:S01]  /*0150*/  LDCU UR13, c[0x0][0x360] ;  /* 0x00006c00ff0d77ac */ /* 0x000e620008000800 */
[----:B------:R-:W1:Y:S05]  /*0160*/  LDCU UR14, c[0x0][0x364] ;  /* 0x00006c80ff0e77ac */ /* 0x000e6a0008000800 */
[----:B------:R-:W2:Y:S01]  /*0170*/  LDC R4, c[0x0][0x368] ;  /* 0x0000da00ff047b82 */ /* 0x000ea20000000800 */
[----:B------:R-:W5:Y:S01]  /*0180*/  LDCU UR15, c[0x0][0x378] ;  /* 0x00006f00ff0f77ac */ /* 0x000f620008000800 */
[----:B----4-:R-:W-:-:S06]  /*0190*/  UIMAD UR4, UR11, UR12, UR10 ;  /* 0x0000000c0b0472a4 */ /* 0x010fcc000f8e020a */
[----:B---3--:R-:W-:Y:S01]  /*01a0*/  IMAD R11, R7, UR4, R2 ;  /* 0x00000004070b7c24 */ /* 0x008fe2000f8e0202 */
[----:B-1----:R-:W-:Y:S02]  /*01b0*/  UIMAD UR5, UR13, UR14, URZ ;  /* 0x0000000e0d0572a4 */ /* 0x002fe4000f8e02ff */
[----:B0-----:R-:W-:Y:S01]  /*01c0*/  IMAD R6, R3, UR14, R0 ;  /* 0x0000000e03067c24 */ /* 0x001fe2000f8e0200 */
[----:B-----5:R-:W-:-:S03]  /*01d0*/  UIMAD UR4, UR12, UR15, URZ ;  /* 0x0000000f0c0472a4 */ /* 0x020fc6000f8e02ff */
[----:B------:R-:W-:Y:S02]  /*01e0*/  IMAD R6, R6, UR13, R5 ;  /* 0x0000000d06067c24 */ /* 0x000fe4000f8e0205 */
[----:B--2---:R-:W-:Y:S02]  /*01f0*/  IMAD R9, R4, UR5, RZ ;  /* 0x0000000504097c24 */ /* 0x004fe4000f8e02ff */
[----:B------:R-:W-:Y:S02]  /*0200*/  IMAD R8, R7, UR4, RZ ;  /* 0x0000000407087c24 */ /* 0x000fe4000f8e02ff */
[----:B------:R-:W-:-:S05]  /*0210*/  IMAD R25, R11, R9, R6 ;  /* 0x000000090b197224 */ /* 0x000fca00078e0206 */
[----:B------:R-:W-:-:S13]  /*0220*/  ISETP.GE.AND P0, PT, R25, UR16, PT ;  /* 0x0000001019007c0c */ /* 0x000fda000bf06270 */
[----:B------:R-:W-:Y:S05]  /*0230*/  @P0 BRA `(.L_x_1) ;  /* 0x0000000c00a40947 */ /* 0x000fea0003800000 */
[----:B------:R-:W-:Y:S01]  /*0240*/  IMAD R10, R9, R8, RZ ;  /* 0x00000008090a7224 */ /* 0x000fe200078e02ff */
[----:B------:R-:W-:Y:S01]  /*0250*/  BSSY.RECONVERGENT B1, `(.L_x_2) ;  /* 0x00000da000017945 */ /* 0x000fe20003800200 */
[----:B------:R-:W-:Y:S02]  /*0260*/  IMAD.IADD R11, R11, 0x1, R8 ;  /* 0x000000010b0b7824 */ /* 0x000fe400078e0208 */
[----:B------:R-:W0:Y:S01]  /*0270*/  I2F.U32.RP R15, R10 ;  /* 0x0000000a000f7306 */ /* 0x000e220000209000 */
[----:B------:R-:W-:Y:S01]  /*0280*/  IMAD.MOV R17, RZ, RZ, -R10 ;  /* 0x000000ffff117224 */ /* 0x000fe200078e0a0a */
[----:B------:R-:W-:Y:S01]  /*0290*/  ISETP.NE.U32.AND P2, PT, R10, RZ, PT ;  /* 0x000000ff0a00720c */ /* 0x000fe20003f45070 */
[----:B------:R-:W-:Y:S02]  /*02a0*/  IMAD R11, R11, R4, R3 ;  /* 0x000000040b0b7224 */ /* 0x000fe400078e0203 */
[----:B------:R-:W-:Y:S02]  /*02b0*/  IMAD.MOV.U32 R21, RZ, RZ, RZ ;  /* 0x000000ffff157224 */ /* 0x000fe400078e00ff */
[----:B------:R-:W-:-:S04]  /*02c0*/  IMAD R12, R11, UR14, R0 ;  /* 0x0000000e0b0c7c24 */ /* 0x000fc8000f8e0200 */
[----:B------:R-:W-:Y:S02]  /*02d0*/  IMAD R11, R12, UR13, R5 ;  /* 0x0000000d0c0b7c24 */ /* 0x000fe4000f8e0205 */
[----:B------:R-:W-:Y:S01]  /*02e0*/  IMAD.MOV.U32 R12, RZ, RZ, RZ ;  /* 0x000000ffff0c7224 */ /* 0x000fe200078e00ff */
[----:B0-----:R-:W0:Y:S02]  /*02f0*/  MUFU.RCP R15, R15 ;  /* 0x0000000f000f7308 */ /* 0x001e240000001000 */
[C---:B------:R-:W-:Y:S02]  /*0300*/  ISETP.GE.AND P0, PT, R11.reuse, UR16, PT ;  /* 0x000000100b007c0c */ /* 0x040fe4000bf06270 */
[----:B------:R-:W-:Y:S01]  /*0310*/  VIMNMX R14, PT, PT, R11, UR16, !PT ;  /* 0x000000100b0e7c48 */ /* 0x000fe2000ffe0100 */
[----:B0-----:R-:W-:Y:S01]  /*0320*/  VIADD R13, R15, 0xffffffe ;  /* 0x0ffffffe0f0d7836 */ /* 0x001fe20000000000 */
[----:B------:R-:W-:-:S04]  /*0330*/  SEL R15, RZ, 0x1, P0 ;  /* 0x00000001ff0f7807 */ /* 0x000fc80000000000 */
[----:B------:R-:W-:Y:S01]  /*0340*/  IADD3 R11, PT, PT, R14, -R11, -R15 ;  /* 0x8000000b0e0b7210 */ /* 0x000fe20007ffe80f */
[----:B------:R-:W0:Y:S02]  /*0350*/  F2I.FTZ.U32.TRUNC.NTZ R13, R13 ;  /* 0x0000000d000d7305 */ /* 0x000e24000021f000 */
[----:B0-----:R-:W-:-:S04]  /*0360*/  IMAD R17, R17, R13, RZ ;  /* 0x0000000d11117224 */ /* 0x001fc800078e02ff */
[----:B------:R-:W-:-:S06]  /*0370*/  IMAD.HI.U32 R12, R13, R17, R12 ;  /* 0x000000110d0c7227 */ /* 0x000fcc00078e000c */
[----:B------:R-:W-:-:S04]  /*0380*/  IMAD.HI.U32 R12, R12, R11, RZ ;  /* 0x0000000b0c0c7227 */ /* 0x000fc800078e00ff */
[----:B------:R-:W-:-:S04]  /*0390*/  IMAD.MOV R13, RZ, RZ, -R12 ;  /* 0x000000ffff0d7224 */ /* 0x000fc800078e0a0c */
[----:B------:R-:W-:-:S05]  /*03a0*/  IMAD R11, R10, R13, R11 ;  /* 0x0000000d0a0b7224 */ /* 0x000fca00078e020b */
[----:B------:R-:W-:-:S13]  /*03b0*/  ISETP.GE.U32.AND P0, PT, R11, R10, PT ;  /* 0x0000000a0b00720c */ /* 0x000fda0003f06070 */
[----:B------:R-:W-:Y:S02]  /*03c0*/  @P0 IMAD.IADD R11, R11, 0x1, -R10 ;  /* 0x000000010b0b0824 */ /* 0x000fe400078e0a0a */
[----:B------:R-:W-:-:S03]  /*03d0*/  @P0 VIADD R12, R12, 0x1 ;  /* 0x000000010c0c0836 */ /* 0x000fc60000000000 */
[----:B------:R-:W-:-:S13]  /*03e0*/  ISETP.GE.U32.AND P1, PT, R11, R10, PT ;  /* 0x0000000a0b00720c */ /* 0x000fda0003f26070 */
[----:B------:R-:W-:Y:S01]  /*03f0*/  @P1 VIADD R12, R12, 0x1 ;  /* 0x000000010c0c1836 */ /* 0x000fe20000000000 */
[----:B------:R-:W-:-:S05]  /*0400*/  @!P2 LOP3.LUT R12, RZ, R10, RZ, 0x33, !PT ;  /* 0x0000000aff0ca212 */ /* 0x000fca00078e33ff */
[----:B------:R-:W-:-:S04]  /*0410*/  IMAD.IADD R12, R15, 0x1, R12 ;  /* 0x000000010f0c7824 */ /* 0x000fc800078e020c */
[C---:B------:R-:W-:Y:S01]  /*0420*/  VIADD R11, R12.reuse, 0x1 ;  /* 0x000000010c0b7836 */ /* 0x040fe20000000000 */
[----:B------:R-:W-:-:S04]  /*0430*/  ISETP.GE.U32.AND P0, PT, R12, 0x3, PT ;  /* 0x000000030c00780c */ /* 0x000fc80003f06070 */
[----:B------:R-:W-:-:S09]  /*0440*/  LOP3.LUT R20, R11, 0x3, RZ, 0xc0, !PT ;  /* 0x000000030b147812 */ /* 0x000fd200078ec0ff */
[----:B------:R-:W-:Y:S05]  /*0450*/  @!P0 BRA `(.L_x_3) ;  /* 0x0000000800e48947 */ /* 0x000fea0003800000 */
[----:B------:R-:W-:Y:S01]  /*0460*/  LOP3.LUT R11, R11, 0xfffffffc, RZ, 0xc0, !PT ;  /* 0xfffffffc0b0b7812 */ /* 0x000fe200078ec0ff */
[----:B------:R-:W0:Y:S01]  /*0470*/  LDC.64 R12, c[0x0][0x380] ;  /* 0x0000e000ff0c7b82 */ /* 0x000e220000000a00 */
[----:B------:R-:W-:Y:S01]  /*0480*/  IMAD R14, R4, UR14, RZ ;  /* 0x0000000e040e7c24 */ /* 0x000fe2000f8e02ff */
[----:B------:R-:W-:Y:S01]  /*0490*/  BSSY.RELIABLE B0, `(.L_x_4) ;  /* 0x000009d000007945 */ /* 0x000fe20003800100 */
[----:B------:R-:W-:Y:S02]  /*04a0*/  IMAD.MOV.U32 R21, RZ, RZ, RZ ;  /* 0x000000ffff157224 */ /* 0x000fe400078e00ff */
[----:B------:R-:W-:Y:S02]  /*04b0*/  IMAD.MOV R22, RZ, RZ, -R11 ;  /* 0x000000ffff167224 */ /* 0x000fe400078e0a0b */
[----:B------:R-:W-:-:S03]  /*04c0*/  IMAD R14, R14, UR13, RZ ;  /* 0x0000000d0e0e7c24 */ /* 0x000fc6000f8e02ff */
[----:B------:R-:W-:Y:S01]  /*04d0*/  ISETP.GE.AND P0, PT, R22, RZ, PT ;  /* 0x000000ff1600720c */ /* 0x000fe20003f06270 */
[----:B------:R-:W-:-:S04]  /*04e0*/  IMAD R14, R14, UR15, RZ ;  /* 0x0000000f0e0e7c24 */ /* 0x000fc8000f8e02ff */
[----:B------:R-:W-:-:S04]  /*04f0*/  IMAD R14, R14, UR12, RZ ;  /* 0x0000000c0e0e7c24 */ /* 0x000fc8000f8e02ff */
[----:B------:R-:W-:-:S04]  /*0500*/  IMAD R11, R14, R7, RZ ;  /* 0x000000070e0b7224 */ /* 0x000fc800078e02ff */
[----:B------:R-:W-:Y:S05]  /*0510*/  @P0 BRA `(.L_x_5) ;  /* 0x0000000800500947 */ /* 0x000fea0003800000 */
[----:B------:R-:W-:Y:S01]  /*0520*/  IMAD.MOV R14, RZ, RZ, -R22 ;  /* 0x000000ffff0e7224 */ /* 0x000fe200078e0a16 */
[----:B------:R-:W-:Y:S01]  /*0530*/  BSSY.RECONVERGENT B3, `(.L_x_6) ;  /* 0x000005d000037945 */ /* 0x000fe20003800200 */
[----:B------:R-:W-:-:S03]  /*0540*/  PLOP3.LUT P0, PT, PT, PT, PT, 0x80, 0x8 ;  /* 0x000000000008781c */ /* 0x000fc60003f0f070 */
[----:B------:R-:W-:-:S13]  /*0550*/  ISETP.GT.AND P1, PT, R14, 0xc, PT ;  /* 0x0000000c0e00780c */ /* 0x000fda0003f24270 */
[----:B------:R-:W-:Y:S05]  /*0560*/  @!P1 BRA `(.L_x_7) ;  /* 0x0000000400649947 */ /* 0x000fea0003800000 */
[----:B------:R-:W1:Y:S01]  /*0570*/  LDC.64 R14, c[0x0][0x380] ;  /* 0x0000e000ff0e7b82 */ /* 0x000e620000000a00 */
[----:B------:R-:W-:-:S13]  /*0580*/  PLOP3.LUT P0, PT, PT, PT, PT, 0x8, 0x80 ;  /* 0x000000000080781c */ /* 0x000fda0003f0e170 */
.L_x_8:
[----:B-1----:R-:W-:-:S05]  /*0590*/  IMAD.WIDE R26, R25, 0x4, R14 ;  /* 0x00000004191a7825 */ /* 0x002fca00078e020e */
[----:B------:R1:W2:Y:S02]  /*05a0*/  LDG.E R28, desc[UR6][R26.64] ;  /* 0x000000061a1c7981 */ /* 0x0002a4000c1e1900 */
[----:B-1----:R-:W-:-:S05]  /*05b0*/  IMAD.WIDE R26, R10, 0x4, R26 ;  /* 0x000000040a1a7825 */ /* 0x002fca00078e021a */
[----:B------:R-:W3:Y:S01]  /*05c0*/  LDG.E R23, desc[UR6][R26.64] ;  /* 0x000000061a177981 */ /* 0x000ee2000c1e1900 */
[----:B------:R-:W-:-:S05]  /*05d0*/  IMAD.WIDE R18, R10, 0x4, R26 ;  /* 0x000000040a127825 */ /* 0x000fca00078e021a */
[----:B------:R1:W4:Y:S01]  /*05e0*/  LDG.E R29, desc[UR6][R18.64] ;  /* 0x00000006121d7981 */ /* 0x000322000c1e1900 */
[----:B------:R-:W-:-:S05]  /*05f0*/  IMAD.WIDE R16, R10, 0x4, R18 ;  /* 0x000000040a107825 */ /* 0x000fca00078e0212 */
[----:B------:R5:W4:Y:S01]  /*0600*/  LDG.E R18, desc[UR6][R16.64] ;  /* 0x0000000610127981 */ /* 0x000b22000c1e1900 */
[----:B-1----:R-:W-:Y:S01]  /*0610*/  IMAD R19, R11, 0x4, R25 ;  /* 0x000000040b137824 */ /* 0x002fe200078e0219 */
[----:B--2---:R-:W-:-:S04]  /*0620*/  LEA.HI R24, R28, R28, RZ, 0x1 ;  /* 0x0000001c1c187211 */ /* 0x004fc800078f08ff */
[----:B-----5:R-:W-:Y:S01]  /*0630*/  LOP3.LUT R16, R24, 0xfffffffe, RZ, 0xc0, !PT ;  /* 0xfffffffe18107812 */ /* 0x020fe200078ec0ff */
[----:B------:R-:W-:-:S03]  /*0640*/  IMAD.WIDE R24, R19, 0x4, R14 ;  /* 0x0000000413187825 */ /* 0x000fc600078e020e */
[----:B------:R-:W-:Y:S02]  /*0650*/  IADD3 R28, PT, PT, R21, R28, -R16 ;  /* 0x0000001c151c7210 */ /* 0x000fe40007ffe810 */
[----:B------:R4:W2:Y:S01]  /*0660*/  LDG.E R21, desc[UR6][R24.64] ;  /* 0x0000000618157981 */ /* 0x0008a2000c1e1900 */
[----:B------:R-:W-:Y:S01]  /*0670*/  IMAD.WIDE R26, R10, 0x4, R24 ;  /* 0x000000040a1a7825 */ /* 0x000fe200078e0218 */
[----:B---3--:R-:W-:-:S04]  /*0680*/  LEA.HI R16, R23, R23, RZ, 0x1 ;  /* 0x0000001717107211 */ /* 0x008fc800078f08ff */
[----:B------:R-:W-:Y:S02]  /*0690*/  LOP3.LUT R16, R16, 0xfffffffe, RZ, 0xc0, !PT ;  /* 0xfffffffe10107812 */ /* 0x000fe400078ec0ff */
[----:B----4-:R-:W-:Y:S02]  /*06a0*/  LEA.HI R24, R29, R29, RZ, 0x1 ;  /* 0x0000001d1d187211 */ /* 0x010fe400078f08ff */
[----:B------:R-:W-:Y:S01]  /*06b0*/  IADD3 R28, PT, PT, R28, R23, -R16 ;  /* 0x000000171c1c7210 */ /* 0x000fe20007ffe810 */
[----:B------:R-:W-:Y:S01]  /*06c0*/  IMAD.WIDE R16, R10, 0x4, R26 ;  /* 0x000000040a107825 */ /* 0x000fe200078e021a */
[----:B------:R1:W3:Y:S01]  /*06d0*/  LDG.E R23, desc[UR6][R26.64] ;  /* 0x000000061a177981 */ /* 0x0002e2000c1e1900 */
[----:B------:R-:W-:-:S04]  /*06e0*/  LOP3.LUT R24, R24, 0xfffffffe, RZ, 0xc0, !PT ;  /* 0xfffffffe18187812 */ /* 0x000fc800078ec0ff */
[----:B------:R-:W-:Y:S02]  /*06f0*/  IADD3 R29, PT, PT, R28, R29, -R24 ;  /* 0x0000001d1c1d7210 */ /* 0x000fe40007ffe818 */
[----:B------:R4:W5:Y:S01]  /*0700*/  LDG.E R28, desc[UR6][R16.64] ;  /* 0x00000006101c7981 */ /* 0x000962000c1e1900 */
[----:B------:R-:W-:Y:S01]  /*0710*/  IMAD.WIDE R24, R10, 0x4, R16 ;  /* 0x000000040a187825 */ /* 0x000fe200078e0210 */
[----:B-1----:R-:W-:-:S04]  /*0720*/  LEA.HI R26, R18, R18, RZ, 0x1 ;  /* 0x00000012121a7211 */ /* 0x002fc800078f08ff */
[----:B----4-:R-:W-:Y:S01]  /*0730*/  LOP3.LUT R16, R26, 0xfffffffe, RZ, 0xc0, !PT ;  /* 0xfffffffe1a107812 */ /* 0x010fe200078ec0ff */
[----:B------:R-:W-:-:S03]  /*0740*/  IMAD R26, R11, 0x4, R19 ;  /* 0x000000040b1a7824 */ /* 0x000fc600078e0213 */
[----:B------:R-:W-:Y:S02]  /*0750*/  IADD3 R16, PT, PT, R29, R18, -R16 ;  /* 0x000000121d107210 */ /* 0x000fe40007ffe810 */
[----:B------:R3:W4:Y:S01]  /*0760*/  LDG.E R29, desc[UR6][R24.64] ;  /* 0x00000006181d7981 */ /* 0x000722000c1e1900 */
[----:B--2---:R-:W-:-:S04]  /*0770*/  LEA.HI R18, R21, R21, RZ, 0x1 ;  /* 0x0000001515127211 */ /* 0x004fc800078f08ff */
[----:B------:R-:W-:Y:S01]  /*0780*/  LOP3.LUT R27, R18, 0xfffffffe, RZ, 0xc0, !PT ;  /* 0xfffffffe121b7812 */ /* 0x000fe200078ec0ff */
[----:B------:R-:W-:-:S03]  /*0790*/  IMAD.WIDE R18, R26, 0x4, R14 ;  /* 0x000000041a127825 */ /* 0x000fc600078e020e */
[----:B------:R-:W-:Y:S02]  /*07a0*/  IADD3 R21, PT, PT, R16, R21, -R27 ;  /* 0x0000001510157210 */ /* 0x000fe40007ffe81b */
[----:B------:R5:W2:Y:S01]  /*07b0*/  LDG.E R27, desc[UR6][R18.64] ;  /* 0x00000006121b7981 */ /* 0x000aa2000c1e1900 */
[----:B------:R-:W-:Y:S01]  /*07c0*/  IMAD.WIDE R16, R10, 0x4, R18 ;  /* 0x000000040a107825 */ /* 0x000fe200078e0212 */
[----:B---3--:R-:W-:-:S04]  /*07d0*/  LEA.HI R24, R23, R23, RZ, 0x1 ;  /* 0x0000001717187211 */ /* 0x008fc800078f08ff */
[----:B------:R-:W-:Y:S02]  /*07e0*/  LOP3.LUT R24, R24, 0xfffffffe, RZ, 0xc0, !PT ;  /* 0xfffffffe18187812 */ /* 0x000fe400078ec0ff */
[----:B-----5:R-:W-:Y:S02]  /*07f0*/  LEA.HI R18, R28, R28, RZ, 0x1 ;  /* 0x0000001c1c127211 */ /* 0x020fe400078f08ff */
[----:B------:R-:W-:Y:S01]  /*0800*/  IADD3 R23, PT, PT, R21, R23, -R24 ;  /* 0x0000001715177210 */ /* 0x000fe20007ffe818 */
[----:B------:R-:W-:Y:S01]  /*0810*/  IMAD.WIDE R24, R10, 0x4, R16 ;  /* 0x000000040a187825 */ /* 0x000fe200078e0210 */
[----:B------:R1:W3:Y:S01]  /*0820*/  LDG.E R21, desc[UR6][R16.64] ;  /* 0x0000000610157981 */ /* 0x0002e2000c1e1900 */
[----:B------:R-:W-:-:S04]  /*0830*/  LOP3.LUT R18, R18, 0xfffffffe, RZ, 0xc0, !PT ;  /* 0xfffffffe12127812 */ /* 0x000fc800078ec0ff */
[----:B------:R-:W-:Y:S02]  /*0840*/  IADD3 R28, PT, PT, R23, R28, -R18 ;  /* 0x0000001c171c7210 */ /* 0x000fe40007ffe812 */
[----:B------:R5:W5:Y:S01]  /*0850*/  LDG.E R23, desc[UR6][R24.64] ;  /* 0x0000000618177981 */ /* 0x000b62000c1e1900 */
[----:B----4-:R-:W-:-:S04]  /*0860*/  LEA.HI R18, R29, R29, RZ, 0x1 ;  /* 0x0000001d1d127211 */ /* 0x010fc800078f08ff */
[----:B------:R-:W-:-:S04]  /*0870*/  LOP3.LUT R18, R18, 0xfffffffe, RZ, 0xc0, !PT ;  /* 0xfffffffe12127812 */ /* 0x000fc800078ec0ff */
[----:B------:R-:W-:Y:S01]  /*0880*/  IADD3 R18, PT, PT, R28, R29, -R18 ;  /* 0x0000001d1c127210 */ /* 0x000fe20007ffe812 */
[----:B------:R-:W-:-:S04]  /*0890*/  IMAD R28, R11, 0x4, R26 ;  /* 0x000000040b1c7824 */ /* 0x000fc800078e021a */
[----:B-1----:R-:W-:Y:S01]  /*08a0*/  IMAD.WIDE R16, R28, 0x4, R14 ;  /* 0x000000041c107825 */ /* 0x002fe200078e020e */
[----:B--2---:R-:W-:-:S04]  /*08b0*/  LEA.HI R19, R27, R27, RZ, 0x1 ;  /* 0x0000001b1b137211 */ /* 0x004fc800078f08ff */
[----:B------:R-:W-:-:S04]  /*08c0*/  LOP3.LUT R19, R19, 0xfffffffe, RZ, 0xc0, !PT ;  /* 0xfffffffe13137812 */ /* 0x000fc800078ec0ff */
[----:B------:R-:W-:Y:S01]  /*08d0*/  IADD3 R27, PT, PT, R18, R27, -R19 ;  /* 0x0000001b121b7210 */ /* 0x000fe20007ffe813 */
[----:B------:R-:W-:-:S05]  /*08e0*/  IMAD.WIDE R18, R10, 0x4, R24 ;  /* 0x000000040a127825 */ /* 0x000fca00078e0218 */
[----:B------:R1:W2:Y:S01]  /*08f0*/  LDG.E R29, desc[UR6][R18.64] ;  /* 0x00000006121d7981 */ /* 0x0002a2000c1e1900 */
[----:B---3--:R-:W-:Y:S01]  /*0900*/  LEA.HI R26, R21, R21, RZ, 0x1 ;  /* 0x00000015151a7211 */ /* 0x008fe200078f08ff */
[----:B-----5:R-:W-:Y:S02]  /*0910*/  IMAD.WIDE R24, R10, 0x4, R16 ;  /* 0x000000040a187825 */ /* 0x020fe400078e0210 */
[----:B------:R3:W4:Y:S01]  /*0920*/  LDG.E R16, desc[UR6][R16.64] ;  /* 0x0000000610107981 */ /* 0x000722000c1e1900 */
[----:B------:R-:W-:-:S04]  /*0930*/  LOP3.LUT R26, R26, 0xfffffffe, RZ, 0xc0, !PT ;  /* 0xfffffffe1a1a7812 */ /* 0x000fc800078ec0ff */
[----:B-1----:R-:W-:Y:S01]  /*0940*/  IADD3 R18, PT, PT, R27, R21, -R26 ;  /* 0x000000151b127210 */ /* 0x002fe20007ffe81a */
[----:B------:R-:W-:Y:S01]  /*0950*/  IMAD.WIDE R26, R10, 0x4, R24 ;  /* 0x000000040a1a7825 */ /* 0x000fe200078e0218 */
[----:B------:R1:W5:Y:S01]  /*0960*/  LDG.E R21, desc[UR6][R24.64] ;  /* 0x0000000618157981 */ /* 0x000362000c1e1900 */
[----:B---3--:R-:W-:-:S04]  /*0970*/  LEA.HI R17, R23, R23, RZ, 0x1 ;  /* 0x0000001717117211 */ /* 0x008fc800078f08ff */
[----:B------:R-:W-:-:S04]  /*0980*/  LOP3.LUT R17, R17, 0xfffffffe, RZ, 0xc0, !PT ;  /* 0xfffffffe11117812 */ /* 0x000fc800078ec0ff */
[----:B-1----:R-:W-:Y:S01]  /*0990*/  IADD3 R24, PT, PT, R18, R23, -R17 ;  /* 0x0000001712187210 */ /* 0x002fe20007ffe811 */
[----:B------:R-:W-:Y:S01]  /*09a0*/  IMAD.WIDE R18, R10, 0x4, R26 ;  /* 0x000000040a127825 */ /* 0x000fe200078e021a */
[----:B------:R-:W3:Y:S05]  /*09b0*/  LDG.E R23, desc[UR6][R26.64] ;  /* 0x000000061a177981 */ /* 0x000eea000c1e1900 */
[----:B------:R-:W3:Y:S01]  /*09c0*/  LDG.E R18, desc[UR6][R18.64] ;  /* 0x0000000612127981 */ /* 0x000ee2000c1e1900 */
[----:B------:R-:W-:-:S05]  /*09d0*/  VIADD R22, R22, 0x10 ;  /* 0x0000001016167836 */ /* 0x000fca0000000000 */
[----:B------:R-:W-:Y:S01]  /*09e0*/  ISETP.GE.AND P1, PT, R22, -0xc, PT ;  /* 0xfffffff41600780c */ /* 0x000fe20003f26270 */
[----:B------:R-:W-:Y:S01]  /*09f0*/  IMAD R25, R11, 0x4, R28 ;  /* 0x000000040b197824 */ /* 0x000fe200078e021c */
[----:B--2---:R-:W-:-:S04]  /*0a00*/  LEA.HI R17, R29, R29, RZ, 0x1 ;  /* 0x0000001d1d117211 */ /* 0x004fc800078f08ff */
[----:B------:R-:W-:-:S04]  /*0a10*/  LOP3.LUT R17, R17, 0xfffffffe, RZ, 0xc0, !PT ;  /* 0xfffffffe11117812 */ /* 0x000fc800078ec0ff */
[----:B------:R-:W-:Y:S02]  /*0a20*/  IADD3 R17, PT, PT, R24, R29, -R17 ;  /* 0x0000001d18117210 */ /* 0x000fe40007ffe811 */
[-C--:B----4-:R-:W-:Y:S02]  /*0a30*/  LEA.HI R29, R16, R16.reuse, RZ, 0x1 ;  /* 0x00000010101d7211 */ /* 0x090fe400078f08ff */
[----:B-----5:R-:W-:Y:S02]  /*0a40*/  LEA.HI R24, R21, R21, RZ, 0x1 ;  /* 0x0000001515187211 */ /* 0x020fe400078f08ff */
[----:B------:R-:W-:Y:S02]  /*0a50*/  LOP3.LUT R29, R29, 0xfffffffe, RZ, 0xc0, !PT ;  /* 0xfffffffe1d1d7812 */ /* 0x000fe400078ec0ff */
[----:B------:R-:W-:Y:S02]  /*0a60*/  LOP3.LUT R24, R24, 0xfffffffe, RZ, 0xc0, !PT ;  /* 0xfffffffe18187812 */ /* 0x000fe400078ec0ff */
[----:B------:R-:W-:-:S02]  /*0a70*/  IADD3 R16, PT, PT, R17, R16, -R29 ;  /* 0x0000001011107210 */ /* 0x000fc40007ffe81d */
[----:B---3--:R-:W-:Y:S02]  /*0a80*/  LEA.HI R17, R23, R23, RZ, 0x1 ;  /* 0x0000001717117211 */ /* 0x008fe400078f08ff */
[----:B------:R-:W-:Y:S02]  /*0a90*/  IADD3 R16, PT, PT, R16, R21, -R24 ;  /* 0x0000001510107210 */ /* 0x000fe40007ffe818 */
[----:B------:R-:W-:Y:S02]  /*0aa0*/  LOP3.LUT R17, R17, 0xfffffffe, RZ, 0xc0, !PT ;  /* 0xfffffffe11117812 */ /* 0x000fe400078ec0ff */
[----:B------:R-:W-:Y:S02]  /*0ab0*/  LEA.HI R19, R18, R18, RZ, 0x1 ;  /* 0x0000001212137211 */ /* 0x000fe400078f08ff */
[----:B------:R-:W-:Y:S02]  /*0ac0*/  IADD3 R17, PT, PT, R16, R23, -R17 ;  /* 0x0000001710117210 */ /* 0x000fe40007ffe811 */
[----:B------:R-:W-:-:S04]  /*0ad0*/  LOP3.LUT R19, R19, 0xfffffffe, RZ, 0xc0, !PT ;  /* 0xfffffffe13137812 */ /* 0x000fc800078ec0ff */
[----:B------:R-:W-:Y:S01]  /*0ae0*/  IADD3 R21, PT, PT, R17, R18, -R19 ;  /* 0x0000001211157210 */ /* 0x000fe20007ffe813 */
[----:B------:R-:W-:Y:S06]  /*0af0*/  @!P1 BRA `(.L_x_8) ;  /* 0xfffffff800a49947 */ /* 0x000fec000383ffff */
.L_x_7:
[----:B------:R-:W-:Y:S05]  /*0b00*/  BSYNC.RECONVERGENT B3 ;  /* 0x0000000000037941 */ /* 0x000fea0003800200 */
.L_x_6:
[----:B------:R-:W-:Y:S01]  /*0b10*/  IMAD.MOV R14, RZ, RZ, -R22 ;  /* 0x000000ffff0e7224 */ /* 0x000fe200078e0a16 */
[----:B------:R-:W-:Y:S04]  /*0b20*/  BSSY.RECONVERGENT B3, `(.L_x_9) ;  /* 0x0000030000037945 */ /* 0x000fe80003800200 */
[----:B------:R-:W-:-:S13]  /*0b30*/  ISETP.GT.AND P1, PT, R14, 0x4, PT ;  /* 0x000000040e00780c */ /* 0x000fda0003f24270 */
[----:B------:R-:W-:Y:S05]  /*0b40*/  @!P1 BRA `(.L_x_10) ;  /* 0x0000000000b49947 */ /* 0x000fea0003800000 */
[----:B------:R-:W1:Y:S02]  /*0b50*/  LDC.64 R16, c[0x0][0x380] ;  /* 0x0000e000ff107b82 */ /* 0x000e640000000a00 */
[----:B-1----:R-:W-:-:S05]  /*0b60*/  IMAD.WIDE R18, R25, 0x4, R16 ;  /* 0x0000000419127825 */ /* 0x002fca00078e0210 */
[----:B------:R-:W2:Y:S01]  /*0b70*/  LDG.E R24, desc[UR6][R18.64] ;  /* 0x0000000612187981 */ /* 0x000ea2000c1e1900 */
[----:B------:R-:W-:-:S05]  /*0b80*/  IMAD.WIDE R28, R10, 0x4, R18 ;  /* 0x000000040a1c7825 */ /* 0x000fca00078e0212 */
[----:B------:R1:W3:Y:S01]  /*0b90*/  LDG.E R23, desc[UR6][R28.64] ;  /* 0x000000061c177981 */ /* 0x0002e2000c1e1900 */
[----:B------:R-:W-:Y:S02]  /*0ba0*/  IMAD R25, R11, 0x4, R25 ;  /* 0x000000040b197824 */ /* 0x000fe400078e0219 */
[----:B-1----:R-:W-:-:S04]  /*0bb0*/  IMAD.WIDE R28, R10, 0x4, R28 ;  /* 0x000000040a1c7825 */ /* 0x002fc800078e021c */
[----:B------:R-:W-:Y:S01]  /*0bc0*/  IMAD.WIDE R16, R25, 0x4, R16 ;  /* 0x0000000419107825 */ /* 0x000fe200078e0210 */
[----:B------:R-:W4:Y:S03]  /*0bd0*/  LDG.E R26, desc[UR6][R28.64] ;  /* 0x000000061c1a7981 */ /* 0x000f26000c1e1900 */
[----:B------:R-:W-:-:S05]  /*0be0*/  IMAD.WIDE R14, R10, 0x4, R28 ;  /* 0x000000040a0e7825 */ /* 0x000fca00078e021c */
[----:B------:R1:W5:Y:S01]  /*0bf0*/  LDG.E R27, desc[UR6][R14.64] ;  /* 0x000000060e1b7981 */ /* 0x000362000c1e1900 */
[----:B--2---:R-:W-:-:S04]  /*0c00*/  LEA.HI R18, R24, R24, RZ, 0x1 ;  /* 0x0000001818127211 */ /* 0x004fc800078f08ff */
[----:B-1----:R-:W-:Y:S01]  /*0c10*/  LOP3.LUT R14, R18, 0xfffffffe, RZ, 0xc0, !PT ;  /* 0xfffffffe120e7812 */ /* 0x002fe200078ec0ff */
[C---:B------:R-:W-:Y:S02]  /*0c20*/  IMAD.WIDE R18, R10.reuse, 0x4, R16 ;  /* 0x000000040a127825 */ /* 0x040fe400078e0210 */
[----:B------:R3:W2:Y:S01]  /*0c30*/  LDG.E R16, desc[UR6][R16.64] ;  /* 0x0000000610107981 */ /* 0x0006a2000c1e1900 */
[----:B------:R-:W-:Y:S01]  /*0c40*/  IADD3 R24, PT, PT, R21, R24, -R14 ;  /* 0x0000001815187210 */ /* 0x000fe20007ffe80e */
[C---:B------:R-:W-:Y:S02]  /*0c50*/  IMAD.WIDE R14, R10.reuse, 0x4, R18 ;  /* 0x000000040a0e7825 */ /* 0x040fe400078e0212 */
[----:B------:R-:W2:Y:S02]  /*0c60*/  LDG.E R18, desc[UR6][R18.64] ;  /* 0x0000000612127981 */ /* 0x000ea4000c1e1900 */
[----:B------:R-:W-:Y:S02]  /*0c70*/  IMAD.WIDE R28, R10, 0x4, R14 ;  /* 0x000000040a1c7825 */ /* 0x000fe400078e020e */
[----:B------:R2:W2:Y:S04]  /*0c80*/  LDG.E R21, desc[UR6][R14.64] ;  /* 0x000000060e157981 */ /* 0x0004a8000c1e1900 */
[----:B------:R-:W2:Y:S01]  /*0c90*/  LDG.E R28, desc[UR6][R28.64] ;  /* 0x000000061c1c7981 */ /* 0x000ea2000c1e1900 */
[----:B---3--:R-:W-:-:S04]  /*0ca0*/  LEA.HI R17, R23, R23, RZ, 0x1 ;  /* 0x0000001717117211 */ /* 0x008fc800078f08ff */
[----:B------:R-:W-:-:S04]  /*0cb0*/  LOP3.LUT R17, R17, 0xfffffffe, RZ, 0xc0, !PT ;  /* 0xfffffffe11117812 */ /* 0x000fc800078ec0ff */
[----:B------:R-:W-:Y:S02]  /*0cc0*/  IADD3 R23, PT, PT, R24, R23, -R17 ;  /* 0x0000001718177210 */ /* 0x000fe40007ffe811 */
[-C--:B----4-:R-:W-:Y:S02]  /*0cd0*/  LEA.HI R24, R26, R26.reuse, RZ, 0x1 ;  /* 0x0000001a1a187211 */ /* 0x090fe400078f08ff */
[----:B-----5:R-:W-:Y:S02]  /*0ce0*/  LEA.HI R17, R27, R27, RZ, 0x1 ;  /* 0x0000001b1b117211 */ /* 0x020fe400078f08ff */
[----:B------:R-:W-:Y:S02]  /*0cf0*/  LOP3.LUT R24, R24, 0xfffffffe, RZ, 0xc0, !PT ;  /* 0xfffffffe18187812 */ /* 0x000fe400078ec0ff */
[----:B------:R-:W-:Y:S02]  /*0d00*/  LOP3.LUT R17, R17, 0xfffffffe, RZ, 0xc0, !PT ;  /* 0xfffffffe11117812 */ /* 0x000fe400078ec0ff */
[----:B------:R-:W-:-:S04]  /*0d10*/  IADD3 R24, PT, PT, R23, R26, -R24 ;  /* 0x0000001a17187210 */ /* 0x000fc80007ffe818 */
[----:B------:R-:W-:Y:S01]  /*0d20*/  IADD3 R17, PT, PT, R24, R27, -R17 ;  /* 0x0000001b18117210 */ /* 0x000fe20007ffe811 */
[----:B------:R-:W-:Y:S01]  /*0d30*/  VIADD R22, R22, 0x8 ;  /* 0x0000000816167836 */ /* 0x000fe20000000000 */
[----:B------:R-:W-:Y:S01]  /*0d40*/  PLOP3.LUT P0, PT, PT, PT, PT, 0x8, 0x80 ;  /* 0x000000000080781c */ /* 0x000fe20003f0e170 */
[----:B------:R-:W-:Y:S01]  /*0d50*/  IMAD R25, R11, 0x4, R25 ;  /* 0x000000040b197824 */ /* 0x000fe200078e0219 */
[----:B--2---:R-:W-:-:S04]  /*0d60*/  LEA.HI R14, R16, R16, RZ, 0x1 ;  /* 0x00000010100e7211 */ /* 0x004fc800078f08ff */
[----:B------:R-:W-:Y:S02]  /*0d70*/  LOP3.LUT R14, R14, 0xfffffffe, RZ, 0xc0, !PT ;  /* 0xfffffffe0e0e7812 */ /* 0x000fe400078ec0ff */
[----:B------:R-:W-:Y:S02]  /*0d80*/  LEA.HI R15, R18, R18, RZ, 0x1 ;  /* 0x00000012120f7211 */ /* 0x000fe400078f08ff */
[----:B------:R-:W-:Y:S02]  /*0d90*/  IADD3 R17, PT, PT, R17, R16, -R14 ;  /* 0x0000001011117210 */ /* 0x000fe40007ffe80e */
[----:B------:R-:W-:Y:S02]  /*0da0*/  LOP3.LUT R15, R15, 0xfffffffe, RZ, 0xc0, !PT ;  /* 0xfffffffe0f0f7812 */ /* 0x000fe400078ec0ff */
[----:B------:R-:W-:Y:S02]  /*0db0*/  LEA.HI R19, R21, R21, RZ, 0x1 ;  /* 0x0000001515137211 */ /* 0x000fe400078f08ff */
[----:B------:R-:W-:-:S02]  /*0dc0*/  IADD3 R18, PT, PT, R17, R18, -R15 ;  /* 0x0000001211127210 */ /* 0x000fc40007ffe80f */
[----:B------:R-:W-:Y:S02]  /*0dd0*/  LOP3.LUT R19, R19, 0xfffffffe, RZ, 0xc0, !PT ;  /* 0xfffffffe13137812 */ /* 0x000fe400078ec0ff */
[----:B------:R-:W-:Y:S02]  /*0de0*/  LEA.HI R14, R28, R28, RZ, 0x1 ;  /* 0x0000001c1c0e7211 */ /* 0x000fe400078f08ff */
[----:B------:R-:W-:Y:S02]  /*0df0*/  IADD3 R19, PT, PT, R18, R21, -R19 ;  /* 0x0000001512137210 */ /* 0x000fe40007ffe813 */
[----:B------:R-:W-:-:S04]  /*0e00*/  LOP3.LUT R14, R14, 0xfffffffe, RZ, 0xc0, !PT ;  /* 0xfffffffe0e0e7812 */ /* 0x000fc800078ec0ff */
[----:B------:R-:W-:-:S07]  /*0e10*/  IADD3 R21, PT, PT, R19, R28, -R14 ;  /* 0x0000001c13157210 */ /* 0x000fce0007ffe80e */
.L_x_10:
[----:B------:R-:W-:Y:S05]  /*0e20*/  BSYNC.RECONVERGENT B3 ;  /* 0x0000000000037941 */ /* 0x000fea0003800200 */
.L_x_9:
[----:B------:R-:W-:-:S13]  /*0e30*/  ISETP.NE.OR P0, PT, R22, RZ, P0 ;  /* 0x000000ff1600720c */ /* 0x000fda0000705670 */
[----:B------:R-:W-:Y:S05]  /*0e40*/  @!P0 BREAK.RELIABLE B0 ;  /* 0x0000000000008942 */ /* 0x000fea0003800100 */
[----:B------:R-:W-:Y:S05]  /*0e50*/  @!P0 BRA `(.L_x_3) ;  /* 0x0000000000648947 */ /* 0x000fea0003800000 */
.L_x_5:
[----:B------:R-:W-:Y:S05]  /*0e60*/  BSYNC.RELIABLE B0 ;  /* 0x0000000000007941 */ /* 0x000fea0003800100 */
.L_x_4:
[----:B0-----:R-:W-:-:S04]  /*0e70*/  IMAD.WIDE R16, R25, 0x4, R12 ;  /* 0x0000000419107825 */ /* 0x001fc800078e020c */
[C---:B------:R-:W-:Y:S02]  /*0e80*/  IMAD.WIDE R14, R10.reuse, 0x4, R16 ;  /* 0x000000040a0e7825 */ /* 0x040fe400078e0210 */
[----:B------:R-:W2:Y:S02]  /*0e90*/  LDG.E R16, desc[UR6][R16.64] ;  /* 0x0000000610107981 */ /* 0x000ea4000c1e1900 */
[C---:B------:R-:W-:Y:S02]  /*0ea0*/  IMAD.WIDE R26, R10.reuse, 0x4, R14 ;  /* 0x000000040a1a7825 */ /* 0x040fe400078e020e */
[----:B------:R-:W3:Y:S04]  /*0eb0*/  LDG.E R23, desc[UR6][R14.64] ;  /* 0x000000060e177981 */ /* 0x000ee8000c1e1900 */
[----:B------:R-:W4:Y:S01]  /*0ec0*/  LDG.E R24, desc[UR6][R26.64] ;  /* 0x000000061a187981 */ /* 0x000f22000c1e1900 */
[----:B------:R-:W-:-:S06]  /*0ed0*/  IMAD.WIDE R18, R10, 0x4, R26 ;  /* 0x000000040a127825 */ /* 0x000fcc00078e021a */
[----:B------:R-:W5:Y:S01]  /*0ee0*/  LDG.E R18, desc[UR6][R18.64] ;  /* 0x0000000612127981 */ /* 0x000f62000c1e1900 */
[----:B------:R-:W-:Y:S02]  /*0ef0*/  VIADD R22, R22, 0x4 ;  /* 0x0000000416167836 */ /* 0x000fe40000000000 */
[----:B------:R-:W-:-:S03]  /*0f00*/  IMAD R25, R11, 0x4, R25 ;  /* 0x000000040b197824 */ /* 0x000fc600078e0219 */
[----:B------:R-:W-:Y:S02]  /*0f10*/  ISETP.NE.AND P0, PT, R22, RZ, PT ;  /* 0x000000ff1600720c */ /* 0x000fe40003f05270 */
[----:B--2---:R-:W-:-:S04]  /*0f20*/  LEA.HI R28, R16, R16, RZ, 0x1 ;  /* 0x00000010101c7211 */ /* 0x004fc800078f08ff */
[----:B------:R-:W-:Y:S02]  /*0f30*/  LOP3.LUT R28, R28, 0xfffffffe, RZ, 0xc0, !PT ;  /* 0xfffffffe1c1c7812 */ /* 0x000fe400078ec0ff */
[-C--:B---3--:R-:W-:Y:S02]  /*0f40*/  LEA.HI R29, R23, R23.reuse, RZ, 0x1 ;  /* 0x00000017171d7211 */ /* 0x088fe400078f08ff */
[----:B------:R-:W-:Y:S02]  /*0f50*/  IADD3 R28, PT, PT, R21, R16, -R28 ;  /* 0x00000010151c7210 */ /* 0x000fe40007ffe81c */
[----:B------:R-:W-:Y:S02]  /*0f60*/  LOP3.LUT R29, R29, 0xfffffffe, RZ, 0xc0, !PT ;  /* 0xfffffffe1d1d7812 */ /* 0x000fe400078ec0ff */
[----:B----4-:R-:W-:Y:S02]  /*0f70*/  LEA.HI R16, R24, R24, RZ, 0x1 ;  /* 0x0000001818107211 */ /* 0x010fe400078f08ff */
[----:B------:R-:W-:-:S02]  /*0f80*/  IADD3 R29, PT, PT, R28, R23, -R29 ;  /* 0x000000171c1d7210 */ /* 0x000fc40007ffe81d */
[----:B------:R-:W-:Y:S02]  /*0f90*/  LOP3.LUT R16, R16, 0xfffffffe, RZ, 0xc0, !PT ;  /* 0xfffffffe10107812 */ /* 0x000fe400078ec0ff */
[----:B-----5:R-:W-:Y:S02]  /*0fa0*/  LEA.HI R14, R18, R18, RZ, 0x1 ;  /* 0x00000012120e7211 */ /* 0x020fe400078f08ff */
[----:B------:R-:W-:Y:S02]  /*0fb0*/  IADD3 R29, PT, PT, R29, R24, -R16 ;  /* 0x000000181d1d7210 */ /* 0x000fe40007ffe810 */
[----:B------:R-:W-:-:S04]  /*0fc0*/  LOP3.LUT R14, R14, 0xfffffffe, RZ, 0xc0, !PT ;  /* 0xfffffffe0e0e7812 */ /* 0x000fc800078ec0ff */
[----:B------:R-:W-:Y:S01]  /*0fd0*/  IADD3 R21, PT, PT, R29, R18, -R14 ;  /* 0x000000121d157210 */ /* 0x000fe20007ffe80e */
[----:B------:R-:W-:Y:S06]  /*0fe0*/  @P0 BRA `(.L_x_4) ;  /* 0xfffffffc00a00947 */ /* 0x000fec000383ffff */
.L_x_3:
[----:B------:R-:W-:Y:S05]  /*0ff0*/  BSYNC.RECONVERGENT B1 ;  /* 0x0000000000017941 */ /* 0x000fea0003800200 */
.L_x_2:
[----:B------:R-:W-:-:S13]  /*1000*/  ISETP.NE.AND P0, PT, R20, RZ, PT ;  /* 0x000000ff1400720c */ /* 0x000fda0003f05270 */
[----:B------:R-:W-:Y:S05]  /*1010*/  @!P0 BRA `(.L_x_1) ;  /* 0x00000000002c8947 */ /* 0x000fea0003800000 */
[----:B0-----:R-:W0:Y:S01]  /*1020*/  LDC.64 R12, c[0x0][0x380] ;  /* 0x0000e000ff0c7b82 */ /* 0x001e220000000a00 */
[----:B------:R-:W-:-:S07]  /*1030*/  IMAD.MOV R20, RZ, RZ, -R20 ;  /* 0x000000ffff147224 */ /* 0x000fce00078e0a14 */
.L_x_11:
[----:B0-----:R-:W-:-:S06]  /*1040*/  IMAD.WIDE R14, R25, 0x4, R12 ;  /* 0x00000004190e7825 */ /* 0x001fcc00078e020c */
[----:B------:R-:W2:Y:S01]  /*1050*/  LDG.E R14, desc[UR6][R14.64] ;  /* 0x000000060e0e7981 */ /* 0x000ea2000c1e1900 */
[----:B------:R-:W-:Y:S02]  /*1060*/  VIADD R20, R20, 0x1 ;  /* 0x0000000114147836 */ /* 0x000fe40000000000 */
[----:B------:R-:W-:-:S03]  /*1070*/  IMAD.IADD R25, R10, 0x1, R25 ;  /* 0x000000010a197824 */ /* 0x000fc600078e0219 */
[----:B------:R-:W-:Y:S02]  /*1080*/  ISETP.NE.AND P0, PT, R20, RZ, PT ;  /* 0x000000ff1400720c */ /* 0x000fe40003f05270 */
[----:B--2---:R-:W-:-:S04]  /*1090*/  LEA.HI R11, R14, R14, RZ, 0x1 ;  /* 0x0000000e0e0b7211 */ /* 0x004fc800078f08ff */
[----:B------:R-:W-:-:S04]  /*10a0*/  LOP3.LUT R11, R11, 0xfffffffe, RZ, 0xc0, !PT ;  /* 0xfffffffe0b0b7812 */ /* 0x000fc800078ec0ff */
[----:B------:R-:W-:-:S03]  /*10b0*/  IADD3 R21, PT, PT, R21, R14, -R11 ;  /* 0x0000000e15157210 */ /* 0x000fc60007ffe80b */
[----:B------:R-:W-:Y:S05]  /*10c0*/  @P0 BRA `(.L_x_11) ;  /* 0xfffffffc00dc0947 */ /* 0x000fea000383ffff */
.L_x_1:
[----:B------:R-:W-:Y:S05]  /*10d0*/  BSYNC.RECONVERGENT B2 ;  /* 0x0000000000027941 */ /* 0x000fea0003800200 */
.L_x_0:
[----:B------:R-:W-:Y:S05]  /*10e0*/  WARPSYNC.ALL ;  /* 0x0000000000007948 */ /* 0x000fea0003800000 */
[----:B------:R-:W1:Y:S08]  /*10f0*/  S2UR UR5, SR_CgaCtaId ;  /* 0x00000000000579c3 */ /* 0x000e700000008800 */
[----:B------:R-:W2:Y:S01]  /*1100*/  REDUX.SUM.S32 UR12, R21 ;  /* 0x00000000150c73c4 */ /* 0x000ea2000000c200 */
[----:B------:R-:W-:Y:S01]  /*1110*/  UMOV UR4, 0x400 ;  /* 0x0000040000047882 */ /* 0x000fe20000000000 */
[C---:B------:R-:W-:Y:S01]  /*1120*/  LOP3.LUT P0, R10, R6.reuse, 0x1f, RZ, 0xc0, !PT ;  /* 0x0000001f060a7812 */ /* 0x040fe2000780c0ff */
[----:B0-----:R-:W-:Y:S01]  /*1130*/  VIADD R13, R9, 0x1f ;  /* 0x0000001f090d7836 */ /* 0x001fe20000000000 */
[----:B------:R-:W-:Y:S01]  /*1140*/  BSSY B0, `(.L_x_12) ;  /* 0x0000018000007945 */ /* 0x000fe20003800000 */
[----:B------:R-:W-:-:S03]  /*1150*/  IMAD.SHL.U32 R12, R6, 0x800, RZ ;  /* 0x00000800060c7824 */ /* 0x000fc600078e00ff */
[----:B------:R-:W-:Y:S02]  /*1160*/  SHF.R.U32.HI R13, RZ, 0x5, R13 ;  /* 0x00000005ff0d7819 */ /* 0x000fe4000001160d */
[----:B------:R-:W-:Y:S02]  /*1170*/  ISETP.GT.U32.AND P2, PT, R12, 0xffff, PT ;  /* 0x0000ffff0c00780c */ /* 0x000fe40003f44070 */
[----:B------:R-:W-:Y:S01]  /*1180*/  ISETP.GE.U32.AND P1, PT, R6, R13, PT ;  /* 0x0000000d0600720c */ /* 0x000fe20003f26070 */
[----:B-1----:R-:W-:Y:S01]  /*1190*/  ULEA UR4, UR5, UR4, 0x18 ;  /* 0x0000000405047291 */ /* 0x002fe2000f8ec0ff */
[----:B--2---:R-:W-:-:S05]  /*11a0*/  IMAD.U32 R14, RZ, RZ, UR12 ;  /* 0x0000000cff0e7e24 */ /* 0x004fca000f8e00ff */
[----:B------:R-:W-:-:S05]  /*11b0*/  LEA.HI R11, R12, UR4, RZ, 0x12 ;  /* 0x000000040c0b7c11 */ /* 0x000fca000f8f90ff */
[----:B------:R0:W-:Y:S01]  /*11c0*/  @!P0 STS [R11], R14 ;  /* 0x0000000e0b008388 */ /* 0x0001e20000000800 */
[----:B------:R-:W-:Y:S01]  /*11d0*/  BAR.SYNC.DEFER_BLOCKING 0x0 ;  /* 0x0000000000007b1d */ /* 0x000fe20000010000 */
[----:B------:R-:W-:Y:S02]  /*11e0*/  ISETP.GT.U32.OR P0, PT, R12, 0xffff, P1 ;  /* 0x0000ffff0c00780c */ /* 0x000fe40000f04470 */
[----:B------:R-:W-:-:S11]  /*11f0*/  LEA R12, R6, UR4, 0x2 ;  /* 0x00000004060c7c11 */ /* 0x000fd6000f8e10ff */
[----:B0-----:R-:W-:Y:S05]  /*1200*/  @P0 BRA `(.L_x_13) ;  /* 0x00000000002c0947 */ /* 0x001fea0003800000 */
[----:B------:R0:W1:Y:S01]  /*1210*/  LDS R14, [R12] ;  /* 0x000000000c0e7984 */ /* 0x0000620000000800 */
[----:B------:R-:W-:-:S04]  /*1220*/  VOTE.ANY R13, PT, PT ;  /* 0x00000000000d7806 */ /* 0x000fc800038e0100 */
[----:B------:R-:W-:-:S13]  /*1230*/  R2UR UR4, R13 ;  /* 0x000000000d0472ca */ /* 0x000fda00000e0000 */
[----:B0-----:R-:W-:Y:S05]  /*1240*/  BRA.DIV UR4, `(.L_x_14) ;  /* 0x0000001204307947 */ /* 0x001fea000b800000 */
[----:B-1----:R-:W0:Y:S02]  /*1250*/  REDUX.SUM.S32 UR4, R14 ;  /* 0x000000000e0473c4 */ /* 0x002e24000000c200 */
[----:B0-----:R-:W-:-:S07]  /*1260*/  IMAD.U32 R17, RZ, RZ, UR4 ;  /* 0x00000004ff117e24 */ /* 0x001fce000f8e00ff */
.L_x_36:
[----:B------:R-:W0:Y:S02]  /*1270*/  S2R R14, SR_LTMASK ;  /* 0x00000000000e7919 */ /* 0x000e240000003900 */
[----:B0-----:R-:W-:-:S13]  /*1280*/  LOP3.LUT P0, RZ, R14, R13, RZ, 0xc0, !PT ;  /* 0x0000000d0eff7212 */ /* 0x001fda000780c0ff */
[----:B------:R-:W0:Y:S02]  /*1290*/  @!P0 LDC.64 R14, c[0x0][0x398] ;  /* 0x0000e600ff0e8b82 */ /* 0x000e240000000a00 */
[----:B0-----:R-:W-:-:S05]  /*12a0*/  @!P0 IMAD.WIDE.U32 R14, R2, 0x4, R14 ;  /* 0x00000004020e8825 */ /* 0x001fca00078e000e */
[----:B------:R0:W-:Y:S02]  /*12b0*/  @!P0 STG.E desc[UR6][R14.64], R17 ;  /* 0x000000110e008986 */ /* 0x0001e4000c101906 */
.L_x_13:
[----:B------:R-:W-:Y:S05]  /*12c0*/  BSYNC B0 ;  /* 0x0000000000007941 */ /* 0x000fea0003800000 */
.L_x_12:
[----:B------:R-:W-:-:S04]  /*12d0*/  UISETP.NE.U32.AND UP0, UPT, UR8, URZ, UPT ;  /* 0x000000ff0800728c */ /* 0x000fc8000bf05070 */
[----:B------:R-:W-:-:S09]  /*12e0*/  UISETP.NE.AND.EX UP0, UPT, UR9, URZ, UPT, UP0 ;  /* 0x000000ff0900728c */ /* 0x000fd2000bf05300 */
[----:B------:R-:W-:Y:S05]  /*12f0*/  BRA.U UP0, `(.L_x_15) ;  /* 0x0000000100047547 */ /* 0x000fea000b800000 */
[----:B------:R-:W-:Y:S05]  /*1300*/  BPT.TRAP 0x1 ;  /* 0x000000040000795c */ /* 0x000fea0000300000 */
.L_x_15:
[----:B------:R-:W-:-:S03]  /*1310*/  UMOV UR4, 0xffffffff ;  /* 0xffffffff00047882 */ /* 0x000fc60000000000 */
[----:B------:R-:W-:Y:S05]  /*1320*/  BRA.DIV UR4, `(.L_x_16) ;  /* 0x00000012040c7947 */ /* 0x000fea000b800000 */
[----:B------:R-:W-:Y:S06]  /*1330*/  BAR.SYNC.DEFER_BLOCKING 0x0 ;  /* 0x0000000000007b1d */ /* 0x000fec0000010000 */
.L_x_39:
[----:B0-----:R-:W-:Y:S01]  /*1340*/  IMAD.IADD R14, R5, 0x1, R0 ;  /* 0x00000001050e7824 */ /* 0x001fe200078e0200 */
[----:B------:R-:W-:Y:S04]  /*1350*/  BSSY B0, `(.L_x_17) ;  /* 0x000001f000007945 */ /* 0x000fe80003800000 */
[----:B------:R-:W-:-:S13]  /*1360*/  LOP3.LUT P0, RZ, R14, R3, RZ, 0xfc, !PT ;  /* 0x000000030eff7212 */ /* 0x000fda000780fcff */
[----:B------:R-:W-:Y:S05]  /*1370*/  @P0 BRA `(.L_x_18) ;  /* 0x0000000000700947 */ /* 0x000fea0003800000 */
[----:B------:R-:W0:Y:S01]  /*1380*/  S2R R15, SR_LANEID ;  /* 0x00000000000f7919 */ /* 0x000e220000000000 */
[----:B------:R-:W-:Y:S01]  /*1390*/  VOTEU.ANY UR4, UPT, PT ;  /* 0x0000000000047886 */ /* 0x000fe200038e0100 */
[----:B------:R-:W-:Y:S01]  /*13a0*/  VIADD R13, R2, UR10 ;  /* 0x0000000a020d7c36 */ /* 0x000fe20008000000 */
[----:B------:R-:W0:Y:S01]  /*13b0*/  FLO.U32 R16, UR4 ;  /* 0x0000000400107d00 */ /* 0x000e2200080e0000 */
[----:B------:R-:W-:Y:S01]  /*13c0*/  IMAD R14, RZ, RZ, -UR11 ;  /* 0x8000000bff0e7e24 */ /* 0x000fe2000f8e02ff */
[----:B------:R-:W-:Y:S01]  /*13d0*/  IADD3 R8, PT, PT, -R8, -0x7fffffff, RZ ;  /* 0x8000000108087810 */ /* 0x000fe20007ffe1ff */
[----:B------:R-:W-:-:S03]  /*13e0*/  UPOPC UR5, UR4 ;  /* 0x00000004000572bf */ /* 0x000fc60008000000 */
[----:B------:R-:W-:Y:S01]  /*13f0*/  ISETP.NE.AND P0, PT, R13, R14, PT ;  /* 0x0000000e0d00720c */ /* 0x000fe20003f05270 */
[----:B------:R-:W-:-:S03]  /*1400*/  IMAD.U32 R14, RZ, RZ, UR8 ;  /* 0x00000008ff0e7e24 */ /* 0x000fc6000f8e00ff */
[----:B------:R-:W-:-:S05]  /*1410*/  SEL R8, R8, 0x1, !P0 ;  /* 0x0000000108087807 */ /* 0x000fca0004000000 */
[----:B------:R-:W-:Y:S01]  /*1420*/  IMAD R13, R8, UR5, RZ ;  /* 0x00000005080d7c24 */ /* 0x000fe2000f8e02ff */
[----:B0-----:R-:W-:Y:S01]  /*1430*/  ISETP.EQ.U32.AND P3, PT, R16, R15, PT ;  /* 0x0000000f1000720c */ /* 0x001fe20003f62070 */
[----:B------:R-:W-:-:S12]  /*1440*/  IMAD.U32 R15, RZ, RZ, UR9 ;  /* 0x00000009ff0f7e24 */ /* 0x000fd8000f8e00ff */
[----:B------:R-:W-:Y:S06]  /*1450*/  @P3 MEMBAR.ALL.GPU ;  /* 0x0000000000003992 */ /* 0x000fec000000a000 */
[----:B------:R-:W-:-:S00]  /*1460*/  @P3 ERRBAR ;  /* 0x00000000000039ab */ /* 0x000fc00000000000 */
[----:B------:R-:W-:Y:S06]  /*1470*/  @P3 CGAERRBAR ;  /* 0x00000000000035ab */ /* 0x000fec0000000000 */
[----:B------:R-:W2:Y:S01]  /*1480*/  @P3 ATOM.E.ADD.STRONG.GPU PT, R13, desc[UR6][R14.64+0x4], R13 ;  /* 0x8000040d0e0d398a */ /* 0x000ea200081ef106 */
[----:B------:R-:W0:Y:S02]  /*1490*/  S2R R18, SR_LTMASK ;  /* 0x0000000000127919 */ /* 0x000e240000003900 */
[----:B0-----:R-:W-:-:S06]  /*14a0*/  LOP3.LUT R18, R18, UR4, RZ, 0xc0, !PT ;  /* 0x0000000412127c12 */ /* 0x001fcc000f8ec0ff */
[----:B------:R-:W0:Y:S01]  /*14b0*/  POPC R18, R18 ;  /* 0x0000001200127309 */ /* 0x000e220000000000 */
[----:B--2---:R-:W0:Y:S02]  /*14c0*/  SHFL.IDX PT, R17, R13, R16, 0x1f ;  /* 0x00001f100d117589 */ /* 0x004e2400000e0000 */
[----:B0-----:R-:W-:-:S07]  /*14d0*/  IMAD R8, R8, R18, R17 ;  /* 0x0000001208087224 */ /* 0x001fce00078e0211 */
.L_x_19:
[----:B------:R-:W2:Y:S04]  /*14e0*/  LD.E.STRONG.GPU R13, desc[UR6][R14.64+0x4] ;  /* 0x000004060e0d7980 */ /* 0x000ea8000c10f900 */
[----:B--2---:R-:W-:Y:S01]  /*14f0*/  CCTL.IVALL ;  /* 0x00000000ff00798f */ /* 0x004fe20002000000 */
[----:B------:R-:W-:Y:S05]  /*1500*/  YIELD ;  /* 0x0000000000007946 */ /* 0x000fea0003800000 */
[----:B------:R-:W-:-:S04]  /*1510*/  LOP3.LUT R13, R13, R8, RZ, 0x3c, !PT ;  /* 0x000000080d0d7212 */ /* 0x000fc800078e3cff */
[----:B------:R-:W-:-:S13]  /*1520*/  ISETP.GT.AND P0, PT, R13, -0x1, PT ;  /* 0xffffffff0d00780c */ /* 0x000fda0003f04270 */
[----:B------:R-:W-:Y:S05]  /*1530*/  @P0 BRA `(.L_x_19) ;  /* 0xfffffffc00e80947 */ /* 0x000fea000383ffff */
.L_x_18:
[----:B------:R-:W-:Y:S05]  /*1540*/  BSYNC B0 ;  /* 0x0000000000007941 */ /* 0x000fea0003800000 */
.L_x_17:
[----:B------:R-:W-:-:S03]  /*1550*/  UMOV UR4, 0xffffffff ;  /* 0xffffffff00047882 */ /* 0x000fc60000000000 */
[----:B------:R-:W-:Y:S05]  /*1560*/  BRA.DIV UR4, `(.L_x_20) ;  /* 0x0000000e04a87947 */ /* 0x000fea000b800000 */
[----:B------:R-:W-:Y:S06]  /*1570*/  BAR.SYNC.DEFER_BLOCKING 0x0 ;  /* 0x0000000000007b1d */ /* 0x000fec0000010000 */
.L_x_42:
[----:B------:R-:W-:-:S13]  /*1580*/  ISETP.NE.AND P0, PT, R2, RZ, PT ;  /* 0x000000ff0200720c */ /* 0x000fda0003f05270 */
[----:B------:R-:W-:Y:S05]  /*1590*/  @P0 EXIT ;  /* 0x000000000000094d */ /* 0x000fea0003800000 */
[----:B------:R-:W-:Y:S01]  /*15a0*/  ISETP.GE.U32.AND P0, PT, R6, R7, PT ;  /* 0x000000070600720c */ /* 0x000fe20003f06070 */
[----:B------:R-:W-:Y:S01]  /*15b0*/  BSSY.RECONVERGENT B2, `(.L_x_21) ;  /* 0x00000c2000027945 */ /* 0x000fe20003800200 */
[----:B------:R-:W-:-:S11]  /*15c0*/  IMAD.MOV.U32 R13, RZ, RZ, RZ ;  /* 0x000000ffff0d7224 */ /* 0x000fd600078e00ff */
[----:B------:R-:W-:Y:S05]  /*15d0*/  @P0 BRA `(.L_x_22) ;  /* 0x0000000800fc0947 */ /* 0x000fea0003800000 */
[----:B------:R-:W0:Y:S01]  /*15e0*/  I2F.U32.RP R8, R9 ;  /* 0x0000000900087306 */ /* 0x000e220000209000 */
[C---:B------:R-:W-:Y:S01]  /*15f0*/  IMAD.IADD R16, R9.reuse, 0x1, R6 ;  /* 0x0000000109107824 */ /* 0x040fe200078e0206 */
[----:B------:R-:W-:Y:S01]  /*1600*/  ISETP.NE.U32.AND P4, PT, R9, RZ, PT ;  /* 0x000000ff0900720c */ /* 0x000fe20003f85070 */
[----:B------:R-:W-:Y:S01]  /*1610*/  IMAD.MOV R13, RZ, RZ, -R9 ;  /* 0x000000ffff0d7224 */ /* 0x000fe200078e0a09 */
[----:B------:R-:W-:Y:S02]  /*1620*/  BSSY.RECONVERGENT B1, `(.L_x_23) ;  /* 0x00000af000017945 */ /* 0x000fe40003800200 */
[CC--:B------:R-:W-:Y:S02]  /*1630*/  ISETP.GE.U32.AND P0, PT, R16.reuse, R7.reuse, PT ;  /* 0x000000071000720c */ /* 0x0c0fe40003f06070 */
[----:B------:R-:W-:Y:S02]  /*1640*/  VIMNMX.U32 R7, PT, PT, R16, R7, !PT ;  /* 0x0000000710077248 */ /* 0x000fe40007fe0000 */
[----:B------:R-:W-:Y:S01]  /*1650*/  SEL R2, RZ, 0x1, P0 ;  /* 0x00000001ff027807 */ /* 0x000fe20000000000 */
[----:B0-----:R-:W0:Y:S02]  /*1660*/  MUFU.RCP R8, R8 ;  /* 0x0000000800087308 */ /* 0x001e240000001000 */
[----:B0-----:R-:W-:Y:S01]  /*1670*/  VIADD R14, R8, 0xffffffe ;  /* 0x0ffffffe080e7836 */ /* 0x001fe20000000000 */
[----:B------:R-:W-:-:S05]  /*1680*/  IADD3 R8, PT, PT, R7, -R16, -R2 ;  /* 0x8000001007087210 */ /* 0x000fca0007ffe802 */
[----:B------:R0:W1:Y:S02]  /*1690*/  F2I.FTZ.U32.TRUNC.NTZ R15, R14 ;  /* 0x0000000e000f7305 */ /* 0x000064000021f000 */
[----:B0-----:R-:W-:Y:S02]  /*16a0*/  IMAD.MOV.U32 R14, RZ, RZ, RZ ;  /* 0x000000ffff0e7224 */ /* 0x001fe400078e00ff */
[----:B-1----:R-:W-:-:S04]  /*16b0*/  IMAD R13, R13, R15, RZ ;  /* 0x0000000f0d0d7224 */ /* 0x002fc800078e02ff */
[----:B------:R-:W-:-:S04]  /*16c0*/  IMAD.HI.U32 R15, R15, R13, R14 ;  /* 0x0000000d0f0f7227 */ /* 0x000fc800078e000e */
[----:B------:R-:W-:Y:S02]  /*16d0*/  IMAD.MOV.U32 R13, RZ, RZ, RZ ;  /* 0x000000ffff0d7224 */ /* 0x000fe400078e00ff */
[----:B------:R-:W-:-:S04]  /*16e0*/  IMAD.HI.U32 R15, R15, R8, RZ ;  /* 0x000000080f0f7227 */ /* 0x000fc800078e00ff */
[----:B------:R-:W-:-:S04]  /*16f0*/  IMAD.MOV R7, RZ, RZ, -R15 ;  /* 0x000000ffff077224 */ /* 0x000fc800078e0a0f */
[----:B------:R-:W-:-:S05]  /*1700*/  IMAD R8, R9, R7, R8 ;  /* 0x0000000709087224 */ /* 0x000fca00078e0208 */
[----:B------:R-:W-:-:S13]  /*1710*/  ISETP.GE.U32.AND P0, PT, R8, R9, PT ;  /* 0x000000090800720c */ /* 0x000fda0003f06070 */
[----:B------:R-:W-:Y:S02]  /*1720*/  @P0 IMAD.IADD R8, R8, 0x1, -R9 ;  /* 0x0000000108080824 */ /* 0x000fe400078e0a09 */
[----:B------:R-:W-:-:S03]  /*1730*/  @P0 VIADD R15, R15, 0x1 ;  /* 0x000000010f0f0836 */ /* 0x000fc60000000000 */
[----:B------:R-:W-:Y:S01]  /*1740*/  ISETP.GE.U32.AND P3, PT, R8, R9, PT ;  /* 0x000000090800720c */ /* 0x000fe20003f66070 */
[----:B------:R-:W-:-:S12]  /*1750*/  IMAD.MOV.U32 R8, RZ, RZ, R6 ;  /* 0x000000ffff087224 */ /* 0x000fd800078e0006 */
[----:B------:R-:W-:Y:S01]  /*1760*/  @P3 VIADD R15, R15, 0x1 ;  /* 0x000000010f0f3836 */ /* 0x000fe20000000000 */
[----:B------:R-:W-:-:S05]  /*1770*/  @!P4 LOP3.LUT R15, RZ, R9, RZ, 0x33, !PT ;  /* 0x00000009ff0fc212 */ /* 0x000fca00078e33ff */
[----:B------:R-:W-:-:S05]  /*1780*/  IMAD.IADD R2, R2, 0x1, R15 ;  /* 0x0000000102027824 */ /* 0x000fca00078e020f */
[C---:B------:R-:W-:Y:S02]  /*1790*/  ISETP.GE.U32.AND P0, PT, R2.reuse, 0x3, PT ;  /* 0x000000030200780c */ /* 0x040fe40003f06070 */
[----:B------:R-:W-:-:S04]  /*17a0*/  IADD3 R7, PT, PT, R2, 0x1, RZ ;  /* 0x0000000102077810 */ /* 0x000fc80007ffe0ff */
[----:B------:R-:W-:-:S07]  /*17b0*/  LOP3.LUT R2, R7, 0x3, RZ, 0xc0, !PT ;  /* 0x0000000307027812 */ /* 0x000fce00078ec0ff */
[----:B------:R-:W-:Y:S05]  /*17c0*/  @!P0 BRA `(.L_x_24) ;  /* 0x0000000800508947 */ /* 0x000fea0003800000 */
[----:B------:R-:W-:Y:S01]  /*17d0*/  LOP3.LUT R8, R7, 0xfffffffc, RZ, 0xc0, !PT ;  /* 0xfffffffc07087812 */ /* 0x000fe200078ec0ff */
[C-C-:B------:R-:W-:Y:S01]  /*17e0*/  IMAD R13, R4.reuse, 0x2, R3.reuse ;  /* 0x00000002040d7824 */ /* 0x140fe200078e0203 */
[----:B------:R-:W0:Y:S01]  /*17f0*/  LDC.64 R14, c[0x0][0x398] ;  /* 0x0000e600ff0e7b82 */ /* 0x000e220000000a00 */
[----:B------:R-:W-:Y:S01]  /*1800*/  IMAD R7, R4, 0x3, R3 ;  /* 0x0000000304077824 */ /* 0x000fe200078e0203 */
[----:B------:R-:W-:Y:S01]  /*1810*/  BSSY.RELIABLE B0, `(.L_x_25) ;  /* 0x000007d000007945 */ /* 0x000fe20003800100 */
[----:B------:R-:W-:Y:S02]  /*1820*/  IMAD.MOV R3, RZ, RZ, -R8 ;  /* 0x000000ffff037224 */ /* 0x000fe400078e0a08 */
[--C-:B------:R-:W-:Y:S02]  /*1830*/  IMAD R26, R13, UR14, R0.reuse ;  /* 0x0000000e0d1a7c24 */ /* 0x100fe4000f8e0200 */
[----:B------:R-:W-:Y:S01]  /*1840*/  IMAD R0, R7, UR14, R0 ;  /* 0x0000000e07007c24 */ /* 0x000fe2000f8e0200 */
[----:B------:R-:W-:Y:S01]  /*1850*/  ISETP.GE.AND P0, PT, R3, RZ, PT ;  /* 0x000000ff0300720c */ /* 0x000fe20003f06270 */
[----:B------:R-:W-:-:S02]  /*1860*/  IMAD R26, R26, UR13, R5 ;  /* 0x0000000d1a1a7c24 */ /* 0x000fc4000f8e0205 */
[----:B------:R-:W-:Y:S02]  /*1870*/  IMAD R28, R0, UR13, R5 ;  /* 0x0000000d001c7c24 */ /* 0x000fe4000f8e0205 */
[----:B------:R-:W-:Y:S02]  /*1880*/  IMAD R5, R4, UR14, RZ ;  /* 0x0000000e04057c24 */ /* 0x000fe4000f8e02ff */
[----:B------:R-:W-:Y:S02]  /*1890*/  IMAD.MOV.U32 R0, RZ, RZ, R16 ;  /* 0x000000ffff007224 */ /* 0x000fe400078e0010 */
[----:B------:R-:W-:Y:S02]  /*18a0*/  IMAD.MOV.U32 R8, RZ, RZ, R6 ;  /* 0x000000ffff087224 */ /* 0x000fe400078e0006 */
[----:B------:R-:W-:Y:S02]  /*18b0*/  IMAD.MOV.U32 R13, RZ, RZ, RZ ;  /* 0x000000ffff0d7224 */ /* 0x000fe400078e00ff */
[----:B------:R-:W-:Y:S01]  /*18c0*/  IMAD R5, R5, UR13, RZ ;  /* 0x0000000d05057c24 */ /* 0x000fe2000f8e02ff */
[----:B------:R-:W-:Y:S06]  /*18d0*/  @P0 BRA `(.L_x_26) ;  /* 0x0000000400c00947 */ /* 0x000fec0003800000 */
[----:B------:R-:W-:Y:S01]  /*18e0*/  IMAD.MOV R4, RZ, RZ, -R3 ;  /* 0x000000ffff047224 */ /* 0x000fe200078e0a03 */
[----:B------:R-:W-:Y:S01]  /*18f0*/  BSSY.RECONVERGENT B3, `(.L_x_27) ;  /* 0x0000045000037945 */ /* 0x000fe20003800200 */
[----:B------:R-:W-:-:S03]  /*1900*/  PLOP3.LUT P0, PT, PT, PT, PT, 0x80, 0x8 ;  /* 0x000000000008781c */ /* 0x000fc60003f0f070 */
[----:B------:R-:W-:-:S13]  /*1910*/  ISETP.GT.AND P3, PT, R4, 0xc, PT ;  /* 0x0000000c0400780c */ /* 0x000fda0003f64270 */
[----:B------:R-:W-:Y:S05]  /*1920*/  @!P3 BRA `(.L_x_28) ;  /* 0x000000040004b947 */ /* 0x000fea0003800000 */
[----:B------:R-:W-:-:S13]  /*1930*/  PLOP3.LUT P0, PT, PT, PT, PT, 0x8, 0x80 ;  /* 0x000000000080781c */ /* 0x000fda0003f0e170 */
.L_x_29:
[----:B------:R-:W1:Y:S01]  /*1940*/  LDC.64 R16, c[0x0][0x398] ;  /* 0x0000e600ff107b82 */ /* 0x000e620000000a00 */
[----:B------:R-:W-:-:S04]  /*1950*/  IADD3 R22, PT, PT, R9, R8, R9 ;  /* 0x0000000809167210 */ /* 0x000fc80007ffe009 */
[----:B------:R-:W-:Y:S01]  /*1960*/  IADD3 R22, PT, PT, R9, R22, R9 ;  /* 0x0000001609167210 */ /* 0x000fe20007ffe009 */
[----:B-1----:R-:W-:-:S04]  /*1970*/  IMAD.WIDE.U32 R6, R8, 0x4, R16 ;  /* 0x0000000408067825 */ /* 0x002fc800078e0010 */
[--C-:B------:R-:W-:Y:S02]  /*1980*/  IMAD.WIDE.U32 R18, R0, 0x4, R16.reuse ;  /* 0x0000000400127825 */ /* 0x100fe400078e0010 */
[----:B------:R-:W2:Y:S02]  /*1990*/  LDG.E R7, desc[UR6][R6.64] ;  /* 0x0000000606077981 */ /* 0x000ea4000c1e1900 */
[--C-:B------:R-:W-:Y:S02]  /*19a0*/  IMAD.WIDE.U32 R20, R26, 0x4, R16.reuse ;  /* 0x000000041a147825 */ /* 0x100fe400078e0010 */
[----:B------:R1:W2:Y:S02]  /*19b0*/  LDG.E R4, desc[UR6][R18.64] ;  /* 0x0000000612047981 */ /* 0x0002a4000c1e1900 */
[----:B------:R-:W-:Y:S02]  /*19c0*/  IMAD.WIDE.U32 R24, R28, 0x4, R16 ;  /* 0x000000041c187825 */ /* 0x000fe400078e0010 */
[----:B------:R-:W3:Y:S04]  /*19d0*/  LDG.E R21, desc[UR6][R20.64] ;  /* 0x0000000614157981 */ /* 0x000ee8000c1e1900 */
[----:B------:R4:W3:Y:S01]  /*19e0*/  LDG.E R6, desc[UR6][R24.64] ;  /* 0x0000000618067981 */ /* 0x0008e2000c1e1900 */
[----:B------:R-:W-:-:S02]  /*19f0*/  IMAD R0, R5, 0x4, R0 ;  /* 0x0000000405007824 */ /* 0x000fc400078e0200 */
[----:B-1----:R-:W-:-:S05]  /*1a00*/  IMAD.WIDE.U32 R18, R22, 0x4, R16 ;  /* 0x0000000416127825 */ /* 0x002fca00078e0010 */
[----:B------:R1:W5:Y:S01]  /*1a10*/  LDG.E R20, desc[UR6][R18.64] ;  /* 0x0000000612147981 */ /* 0x000362000c1e1900 */
[----:B----4-:R-:W-:-:S05]  /*1a20*/  IMAD.WIDE.U32 R24, R0, 0x4, R16 ;  /* 0x0000000400187825 */ /* 0x010fca00078e0010 */
[----:B------:R4:W5:Y:S01]  /*1a30*/  LDG.E R8, desc[UR6][R24.64] ;  /* 0x0000000618087981 */ /* 0x000962000c1e1900 */
[C---:B------:R-:W-:Y:S02]  /*1a40*/  IMAD R0, R5.reuse, 0x4, R0 ;  /* 0x0000000405007824 */ /* 0x040fe400078e0200 */
[----:B-1----:R-:W-:Y:S01]  /*1a50*/  IMAD R18, R5, 0x4, R26 ;  /* 0x0000000405127824 */ /* 0x002fe200078e021a */
[----:B------:R-:W-:Y:S01]  /*1a60*/  IADD3 R22, PT, PT, R9, R22, R9 ;  /* 0x0000001609167210 */ /* 0x000fe20007ffe009 */
[----:B------:R-:W-:Y:S02]  /*1a70*/  IMAD R23, R5, 0x4, R28 ;  /* 0x0000000405177824 */ /* 0x000fe400078e021c */
[----:B------:R-:W-:-:S04]  /*1a80*/  IMAD.WIDE.U32 R28, R18, 0x4, R16 ;  /* 0x00000004121c7825 */ /* 0x000fc800078e0010 */
[--C-:B----4-:R-:W-:Y:S02]  /*1a90*/  IMAD.WIDE.U32 R24, R0, 0x4, R16.reuse ;  /* 0x0000000400187825 */ /* 0x110fe400078e0010 */
[----:B------:R-:W4:Y:S02]  /*1aa0*/  LDG.E R28, desc[UR6][R28.64] ;  /* 0x000000061c1c7981 */ /* 0x000f24000c1e1900 */
[----:B------:R-:W-:Y:S02]  /*1ab0*/  IMAD.WIDE.U32 R26, R23, 0x4, R16 ;  /* 0x00000004171a7825 */ /* 0x000fe400078e0010 */
[----:B------:R-:W4:Y:S04]  /*1ac0*/  LDG.E R25, desc[UR6][R24.64] ;  /* 0x0000000618197981 */ /* 0x000f28000c1e1900 */
[----:B------:R-:W4:Y:S01]  /*1ad0*/  LDG.E R27, desc[UR6][R26.64] ;  /* 0x000000061a1b7981 */ /* 0x000f22000c1e1900 */
[C---:B------:R-:W-:Y:S01]  /*1ae0*/  IMAD R0, R5.reuse, 0x4, R0 ;  /* 0x0000000405007824 */ /* 0x040fe200078e0200 */
[----:B--2---:R-:W-:Y:S01]  /*1af0*/  IADD3 R13, PT, PT, R4, R7, R13 ;  /* 0x00000007040d7210 */ /* 0x004fe20007ffe00d */
[----:B------:R-:W-:-:S04]  /*1b00*/  IMAD R7, R5, 0x4, R18 ;  /* 0x0000000405077824 */ /* 0x000fc800078e0212 */
[----:B------:R-:W-:Y:S01]  /*1b10*/  IMAD.WIDE.U32 R18, R7, 0x4, R16 ;  /* 0x0000000407127825 */ /* 0x000fe200078e0010 */
[----:B---3--:R-:W-:Y:S02]  /*1b20*/  IADD3 R21, PT, PT, R6, R21, R13 ;  /* 0x0000001506157210 */ /* 0x008fe40007ffe00d */
[----:B------:R-:W-:Y:S02]  /*1b30*/  IADD3 R6, PT, PT, R9, R22, R9 ;  /* 0x0000001609067210 */ /* 0x000fe40007ffe009 */
[----:B------:R1:W2:Y:S01]  /*1b40*/  LDG.E R24, desc[UR6][R18.64] ;  /* 0x0000000612187981 */ /* 0x0002a2000c1e1900 */
[----:B------:R-:W-:Y:S02]  /*1b50*/  IMAD R4, R5, 0x4, R23 ;  /* 0x0000000405047824 */ /* 0x000fe400078e0217 */
[----:B-1----:R-:W-:Y:S01]  /*1b60*/  IMAD.WIDE.U32 R18, R6, 0x4, R16 ;  /* 0x0000000406127825 */ /* 0x002fe200078e0010 */
[----:B------:R-:W-:-:S04]  /*1b70*/  IADD3 R6, PT, PT, R9, R6, R9 ;  /* 0x0000000609067210 */ /* 0x000fc80007ffe009 */
[----:B------:R-:W-:Y:S01]  /*1b80*/  IADD3 R6, PT, PT, R9, R6, R9 ;  /* 0x0000000609067210 */ /* 0x000fe20007ffe009 */
[----:B------:R-:W-:Y:S01]  /*1b90*/  IMAD.WIDE.U32 R22, R4, 0x4, R16 ;  /* 0x0000000404167825 */ /* 0x000fe200078e0010 */
[----:B------:R1:W3:Y:S01]  /*1ba0*/  LDG.E R26, desc[UR6][R18.64] ;  /* 0x00000006121a7981 */ /* 0x0002e2000c1e1900 */
[----:B-----5:R-:W-:Y:S02]  /*1bb0*/  IADD3 R8, PT, PT, R8, R20, R21 ;  /* 0x0000001408087210 */ /* 0x020fe40007ffe015 */
[C---:B------:R-:W-:Y:S01]  /*1bc0*/  IMAD R7, R5.reuse, 0x4, R7 ;  /* 0x0000000405077824 */ /* 0x040fe200078e0207 */
[----:B------:R5:W2:Y:S01]  /*1bd0*/  LDG.E R13, desc[UR6][R22.64] ;  /* 0x00000006160d7981 */ /* 0x000aa2000c1e1900 */
[----:B------:R-:W-:Y:S02]  /*1be0*/  IMAD R4, R5, 0x4, R4 ;  /* 0x0000000405047824 */ /* 0x000fe400078e0204 */
[----:B------:R-:W-:-:S04]  /*1bf0*/  IMAD.WIDE.U32 R20, R6, 0x4, R16 ;  /* 0x0000000406147825 */ /* 0x000fc800078e0010 */
[--C-:B-1----:R-:W-:Y:S02]  /*1c00*/  IMAD.WIDE.U32 R18, R0, 0x4, R16.reuse ;  /* 0x0000000400127825 */ /* 0x102fe400078e0010 */
[----:B------:R-:W2:Y:S02]  /*1c10*/  LDG.E R20, desc[UR6][R20.64] ;  /* 0x0000000614147981 */ /* 0x000ea4000c1e1900 */
[--C-:B-----5:R-:W-:Y:S02]  /*1c20*/  IMAD.WIDE.U32 R22, R7, 0x4, R16.reuse ;  /* 0x0000000407167825 */ /* 0x120fe400078e0010 */
[----:B------:R-:W5:Y:S02]  /*1c30*/  LDG.E R29, desc[UR6][R18.64] ;  /* 0x00000006121d7981 */ /* 0x000f64000c1e1900 */
[----:B------:R-:W-:Y:S02]  /*1c40*/  IMAD.WIDE.U32 R16, R4, 0x4, R16 ;  /* 0x0000000404107825 */ /* 0x000fe400078e0010 */
[----:B------:R-:W5:Y:S04]  /*1c50*/  LDG.E R22, desc[UR6][R22.64] ;  /* 0x0000000616167981 */ /* 0x000f68000c1e1900 */
[----:B------:R-:W5:Y:S01]  /*1c60*/  LDG.E R16, desc[UR6][R16.64] ;  /* 0x0000000610107981 */ /* 0x000f62000c1e1900 */
[----:B------:R-:W-:Y:S01]  /*1c70*/  VIADD R3, R3, 0x10 ;  /* 0x0000001003037836 */ /* 0x000fe20000000000 */
[----:B----4-:R-:W-:-:S04]  /*1c80*/  IADD3 R8, PT, PT, R27, R28, R8 ;  /* 0x0000001c1b087210 */ /* 0x010fc80007ffe008 */
[----:B------:R-:W-:Y:S02]  /*1c90*/  ISETP.GE.AND P3, PT, R3, -0xc, PT ;  /* 0xfffffff40300780c */ /* 0x000fe40003f66270 */
[----:B------:R-:W-:Y:S01]  /*1ca0*/  IADD3 R6, PT, PT, R9, R6, R9 ;  /* 0x0000000609067210 */ /* 0x000fe20007ffe009 */
[C---:B------:R-:W-:Y:S02]  /*1cb0*/  IMAD R0, R5.reuse, 0x4, R0 ;  /* 0x0000000405007824 */ /* 0x040fe400078e0200 */
[----:B------:R-:W-:Y:S01]  /*1cc0*/  IMAD R28, R5, 0x4, R4 ;  /* 0x00000004051c7824 */ /* 0x000fe200078e0204 */
[----:B---3--:R-:W-:-:S04]  /*1cd0*/  IADD3 R8, PT, PT, R25, R26, R8 ;  /* 0x0000001a19087210 */ /* 0x008fc80007ffe008 */
[----:B--2---:R-:W-:Y:S01]  /*1ce0*/  IADD3 R8, PT, PT, R13, R24, R8 ;  /* 0x000000180d087210 */ /* 0x004fe20007ffe008 */
[----:B------:R-:W-:-:S03]  /*1cf0*/  IMAD R26, R5, 0x4, R7 ;  /* 0x00000004051a7824 */ /* 0x000fc600078e0207 */
[----:B-----5:R-:W-:Y:S02]  /*1d00*/  IADD3 R29, PT, PT, R29, R20, R8 ;  /* 0x000000141d1d7210 */ /* 0x020fe40007ffe008 */
[----:B------:R-:W-:Y:S02]  /*1d10*/  IADD3 R8, PT, PT, R9, R6, R9 ;  /* 0x0000000609087210 */ /* 0x000fe40007ffe009 */
[----:B------:R-:W-:Y:S01]  /*1d20*/  IADD3 R13, PT, PT, R16, R22, R29 ;  /* 0x00000016100d7210 */ /* 0x000fe20007ffe01d */
[----:B------:R-:W-:Y:S06]  /*1d30*/  @!P3 BRA `(.L_x_29) ;  /* 0xfffffffc0000b947 */ /* 0x000fec000383ffff */
.L_x_28:
[----:B------:R-:W-:Y:S05]  /*1d40*/  BSYNC.RECONVERGENT B3 ;  /* 0x0000000000037941 */ /* 0x000fea0003800200 */
.L_x_27:
[----:B------:R-:W-:Y:S01]  /*1d50*/  IMAD.MOV R4, RZ, RZ, -R3 ;  /* 0x000000ffff047224 */ /* 0x000fe200078e0a03 */
[----:B------:R-:W-:Y:S04]  /*1d60*/  BSSY.RECONVERGENT B3, `(.L_x_30) ;  /* 0x0000024000037945 */ /* 0x000fe80003800200 */
[----:B------:R-:W-:-:S13]  /*1d70*/  ISETP.GT.AND P3, PT, R4, 0x4, PT ;  /* 0x000000040400780c */ /* 0x000fda0003f64270 */
[----:B------:R-:W-:Y:S05]  /*1d80*/  @!P3 BRA `(.L_x_31) ;  /* 0x000000000084b947 */ /* 0x000fea0003800000 */
[----:B------:R-:W1:Y:S01]  /*1d90*/  LDC.64 R6, c[0x0][0x398] ;  /* 0x0000e600ff067b82 */ /* 0x000e620000000a00 */
[----:B------:R-:W-:Y:S02]  /*1da0*/  IMAD R4, R5, 0x4, R0 ;  /* 0x0000000405047824 */ /* 0x000fe400078e0200 */
[----:B-1----:R-:W-:Y:S01]  /*1db0*/  IMAD.WIDE.U32 R22, R8, 0x4, R6 ;  /* 0x0000000408167825 */ /* 0x002fe200078e0006 */
[----:B------:R-:W-:-:S03]  /*1dc0*/  IADD3 R8, PT, PT, R9, R8, R9 ;  /* 0x0000000809087210 */ /* 0x000fc60007ffe009 */
[----:B------:R-:W-:Y:S01]  /*1dd0*/  IMAD.WIDE.U32 R18, R0, 0x4, R6 ;  /* 0x0000000400127825 */ /* 0x000fe200078e0006 */
[----:B------:R-:W-:Y:S01]  /*1de0*/  IADD3 R0, PT, PT, R9, R8, R9 ;  /* 0x0000000809007210 */ /* 0x000fe20007ffe009 */
[----:B------:R-:W2:Y:S02]  /*1df0*/  LDG.E R25, desc[UR6][R22.64] ;  /* 0x0000000616197981 */ /* 0x000ea4000c1e1900 */
[--C-:B------:R-:W-:Y:S02]  /*1e00*/  IMAD.WIDE.U32 R16, R26, 0x4, R6.reuse ;  /* 0x000000041a107825 */ /* 0x100fe400078e0006 */
[----:B------:R1:W2:Y:S02]  /*1e10*/  LDG.E R24, desc[UR6][R18.64] ;  /* 0x0000000612187981 */ /* 0x0002a4000c1e1900 */
[----:B------:R-:W-:Y:S01]  /*1e20*/  IMAD.WIDE.U32 R20, R28, 0x4, R6 ;  /* 0x000000041c147825 */ /* 0x000fe200078e0006 */
[C---:B------:R-:W-:Y:S01]  /*1e30*/  LEA R28, R5.reuse, R28, 0x2 ;  /* 0x0000001c051c7211 */ /* 0x040fe200078e10ff */
[----:B------:R3:W4:Y:S02]  /*1e40*/  LDG.E R8, desc[UR6][R16.64] ;  /* 0x0000000610087981 */ /* 0x000724000c1e1900 */
[----:B------:R-:W-:-:S02]  /*1e50*/  IMAD R26, R5, 0x4, R26 ;  /* 0x00000004051a7824 */ /* 0x000fc400078e021a */
[----:B------:R-:W4:Y:S01]  /*1e60*/  LDG.E R21, desc[UR6][R20.64] ;  /* 0x0000000614157981 */ /* 0x000f22000c1e1900 */
[----:B-1----:R-:W-:-:S04]  /*1e70*/  IMAD.WIDE.U32 R18, R0, 0x4, R6 ;  /* 0x0000000400127825 */ /* 0x002fc800078e0006 */
[--C-:B---3--:R-:W-:Y:S01]  /*1e80*/  IMAD.WIDE.U32 R16, R4, 0x4, R6.reuse ;  /* 0x0000000404107825 */ /* 0x108fe200078e0006 */
[----:B------:R-:W3:Y:S03]  /*1e90*/  LDG.E R29, desc[UR6][R18.64] ;  /* 0x00000006121d7981 */ /* 0x000ee6000c1e1900 */
[--C-:B------:R-:W-:Y:S01]  /*1ea0*/  IMAD.WIDE.U32 R22, R26, 0x4, R6.reuse ;  /* 0x000000041a167825 */ /* 0x100fe200078e0006 */
[----:B------:R-:W3:Y:S03]  /*1eb0*/  LDG.E R27, desc[UR6][R16.64] ;  /* 0x00000006101b7981 */ /* 0x000ee6000c1e1900 */
[----:B------:R-:W-:Y:S02]  /*1ec0*/  IMAD.WIDE.U32 R6, R28, 0x4, R6 ;  /* 0x000000041c067825 */ /* 0x000fe400078e0006 */
[----:B------:R-:W5:Y:S04]  /*1ed0*/  LDG.E R23, desc[UR6][R22.64] ;  /* 0x0000000616177981 */ /* 0x000f68000c1e1900 */
[----:B------:R-:W5:Y:S01]  /*1ee0*/  LDG.E R6, desc[UR6][R6.64] ;  /* 0x0000000606067981 */ /* 0x000f62000c1e1900 */
[----:B------:R-:W-:Y:S01]  /*1ef0*/  PLOP3.LUT P0, PT, PT, PT, PT, 0x8, 0x80 ;  /* 0x000000000080781c */ /* 0x000fe20003f0e170 */
[----:B------:R-:W-:-:S02]  /*1f00*/  VIADD R3, R3, 0x8 ;  /* 0x0000000803037836 */ /* 0x000fc40000000000 */
[C---:B------:R-:W-:Y:S02]  /*1f10*/  IMAD R26, R5.reuse, 0x4, R26 ;  /* 0x00000004051a7824 */ /* 0x040fe400078e021a */
[----:B------:R-:W-:Y:S01]  /*1f20*/  IMAD R28, R5, 0x4, R28 ;  /* 0x00000004051c7824 */ /* 0x000fe200078e021c */
[----:B--2---:R-:W-:-:S04]  /*1f30*/  IADD3 R24, PT, PT, R24, R25, R13 ;  /* 0x0000001918187210 */ /* 0x004fc80007ffe00d */
[----:B----4-:R-:W-:-:S04]  /*1f40*/  IADD3 R8, PT, PT, R21, R8, R24 ;  /* 0x0000000815087210 */ /* 0x010fc80007ffe018 */
[----:B---3--:R-:W-:-:S04]  /*1f50*/  IADD3 R8, PT, PT, R27, R29, R8 ;  /* 0x0000001d1b087210 */ /* 0x008fc80007ffe008 */
[----:B-----5:R-:W-:Y:S02]  /*1f60*/  IADD3 R13, PT, PT, R6, R23, R8 ;  /* 0x00000017060d7210 */ /* 0x020fe40007ffe008 */
[----:B------:R-:W-:Y:S01]  /*1f70*/  IADD3 R8, PT, PT, R9, R0, R9 ;  /* 0x0000000009087210 */ /* 0x000fe20007ffe009 */
[----:B------:R-:W-:-:S03]  /*1f80*/  IMAD R0, R5, 0x4, R4 ;  /* 0x0000000405007824 */ /* 0x000fc600078e0204 */
[----:B------:R-:W-:-:S07]  /*1f90*/  IADD3 R8, PT, PT, R9, R8, R9 ;  /* 0x0000000809087210 */ /* 0x000fce0007ffe009 */
.L_x_31:
[----:B------:R-:W-:Y:S05]  /*1fa0*/  BSYNC.RECONVERGENT B3 ;  /* 0x0000000000037941 */ /* 0x000fea0003800200 */
.L_x_30:
[----:B------:R-:W-:-:S13]  /*1fb0*/  ISETP.NE.OR P0, PT, R3, RZ, P0 ;  /* 0x000000ff0300720c */ /* 0x000fda0000705670 */
[----:B------:R-:W-:Y:S05]  /*1fc0*/  @!P0 BREAK.RELIABLE B0 ;  /* 0x0000000000008942 */ /* 0x000fea0003800100 */
[----:B------:R-:W-:Y:S05]  /*1fd0*/  @!P0 BRA `(.L_x_24) ;  /* 0x00000000004c8947 */ /* 0x000fea0003800000 */
.L_x_26:
[----:B------:R-:W-:Y:S05]  /*1fe0*/  BSYNC.RELIABLE B0 ;  /* 0x0000000000007941 */ /* 0x000fea0003800100 */
.L_x_25:
[----:B0-----:R-:W-:-:S04]  /*1ff0*/  IMAD.WIDE.U32 R20, R8, 0x4, R14 ;  /* 0x0000000408147825 */ /* 0x001fc800078e000e */
[--C-:B------:R-:W-:Y:S02]  /*2000*/  IMAD.WIDE.U32 R18, R0, 0x4, R14.reuse ;  /* 0x0000000400127825 */ /* 0x100fe400078e000e */
[----:B------:R-:W2:Y:S02]  /*2010*/  LDG.E R20, desc[UR6][R20.64] ;  /* 0x0000000614147981 */ /* 0x000ea4000c1e1900 */
[--C-:B------:R-:W-:Y:S02]  /*2020*/  IMAD.WIDE.U32 R16, R26, 0x4, R14.reuse ;  /* 0x000000041a107825 */ /* 0x100fe400078e000e */
[----:B------:R-:W2:Y:S02]  /*2030*/  LDG.E R18, desc[UR6][R18.64] ;  /* 0x0000000612127981 */ /* 0x000ea4000c1e1900 */
[----:B------:R-:W-:Y:S02]  /*2040*/  IMAD.WIDE.U32 R6, R28, 0x4, R14 ;  /* 0x000000041c067825 */ /* 0x000fe400078e000e */
[----:B------:R-:W3:Y:S04]  /*2050*/  LDG.E R16, desc[UR6][R16.64] ;  /* 0x0000000610107981 */ /* 0x000ee8000c1e1900 */
[----:B------:R-:W3:Y:S01]  /*2060*/  LDG.E R6, desc[UR6][R6.64] ;  /* 0x0000000606067981 */ /* 0x000ee2000c1e1900 */
[----:B------:R-:W-:-:S05]  /*2070*/  VIADD R3, R3, 0x4 ;  /* 0x0000000403037836 */ /* 0x000fca0000000000 */
[----:B------:R-:W-:Y:S02]  /*2080*/  ISETP.NE.AND P0, PT, R3, RZ, PT ;  /* 0x000000ff0300720c */ /* 0x000fe40003f05270 */
[--C-:B------:R-:W-:Y:S01]  /*2090*/  IADD3 R8, PT, PT, R9, R8, R9.reuse ;  /* 0x0000000809087210 */ /* 0x100fe20007ffe009 */
[C---:B------:R-:W-:Y:S02]  /*20a0*/  IMAD R26, R5.reuse, 0x4, R26 ;  /* 0x00000004051a7824 */ /* 0x040fe400078e021a */
[----:B------:R-:W-:Y:S01]  /*20b0*/  IMAD R28, R5, 0x4, R28 ;  /* 0x00000004051c7824 */ /* 0x000fe200078e021c */
[----:B------:R-:W-:Y:S01]  /*20c0*/  IADD3 R8, PT, PT, R9, R8, R9 ;  /* 0x0000000809087210 */ /* 0x000fe20007ffe009 */
[----:B------:R-:W-:Y:S01]  /*20d0*/  IMAD R0, R5, 0x4, R0 ;  /* 0x0000000405007824 */ /* 0x000fe200078e0200 */
[----:B--2---:R-:W-:-:S04]  /*20e0*/  IADD3 R13, PT, PT, R18, R20, R13 ;  /* 0x00000014120d7210 */ /* 0x004fc80007ffe00d */
[----:B---3--:R-:W-:Y:S01]  /*20f0*/  IADD3 R13, PT, PT, R6, R16, R13 ;  /* 0x00000010060d7210 */ /* 0x008fe20007ffe00d */
[----:B------:R-:W-:Y:S06]  /*2100*/  @P0 BRA `(.L_x_25) ;  /* 0xfffffffc00b80947 */ /* 0x000fec000383ffff */
.L_x_24:
[----:B------:R-:W-:Y:S05]  /*2110*/  BSYNC.RECONVERGENT B1 ;  /* 0x0000000000017941 */ /* 0x000fea0003800200 */
.L_x_23:
[----:B------:R-:W-:-:S13]  /*2120*/  ISETP.NE.AND P0, PT, R2, RZ, PT ;  /* 0x000000ff0200720c */ /* 0x000fda0003f05270 */
[----:B------:R-:W-:Y:S05]  /*2130*/  @!P0 BRA `(.L_x_22) ;  /* 0x0000000000248947 */ /* 0x000fea0003800000 */
[----:B------:R-:W1:Y:S01]  /*2140*/  LDC.64 R4, c[0x0][0x398] ;  /* 0x0000e600ff047b82 */ /* 0x000e620000000a00 */
[----:B------:R-:W-:Y:S02]  /*2150*/  IMAD.MOV R0, RZ, RZ, -R2 ;  /* 0x000000ffff007224 */ /* 0x000fe400078e0a02 */
[----:B-1----:R-:W-:-:S07]  /*2160*/  IMAD.WIDE.U32 R2, R8, 0x4, R4 ;  /* 0x0000000408027825 */ /* 0x002fce00078e0004 */
.L_x_32:
[----:B------:R1:W2:Y:S01]  /*2170*/  LDG.E R4, desc[UR6][R2.64] ;  /* 0x0000000602047981 */ /* 0x0002a2000c1e1900 */
[----:B------:R-:W-:-:S05]  /*2180*/  VIADD R0, R0, 0x1 ;  /* 0x0000000100007836 */ /* 0x000fca0000000000 */
[----:B------:R-:W-:Y:S01]  /*2190*/  ISETP.NE.AND P0, PT, R0, RZ, PT ;  /* 0x000000ff0000720c */ /* 0x000fe20003f05270 */
[----:B-1----:R-:W-:-:S04]  /*21a0*/  IMAD.WIDE.U32 R2, R9, 0x4, R2 ;  /* 0x0000000409027825 */ /* 0x002fc800078e0002 */
[----:B--2---:R-:W-:-:S08]  /*21b0*/  IMAD.IADD R13, R4, 0x1, R13 ;  /* 0x00000001040d7824 */ /* 0x004fd000078e020d */
[----:B------:R-:W-:Y:S05]  /*21c0*/  @P0 BRA `(.L_x_32) ;  /* 0xfffffffc00e80947 */ /* 0x000fea000383ffff */
.L_x_22:
[----:B------:R-:W-:Y:S05]  /*21d0*/  BSYNC.RECONVERGENT B2 ;  /* 0x0000000000027941 */ /* 0x000fea0003800200 */
.L_x_21:
[----:B------:R-:W-:Y:S01]  /*21e0*/  UMOV UR4, 0xffffffff ;  /* 0xffffffff00047882 */ /* 0x000fe20000000000 */
[----:B------:R-:W-:Y:S02]  /*21f0*/  ISETP.NE.AND P0, PT, R10, RZ, PT ;  /* 0x000000ff0a00720c */ /* 0x000fe40003f05270 */
[----:B------:R-:W-:Y:S11]  /*2200*/  BRA.DIV UR4, `(.L_x_33) ;  /* 0x0000000204ac7947 */ /* 0x000ff6000b800000 */
[----:B------:R-:W1:Y:S08]  /*2210*/  REDUX.SUM.S32 UR4, R13 ;  /* 0x000000000d0473c4 */ /* 0x000e70000000c200 */
[----:B------:R-:W-:Y:S01]  /*2220*/  BAR.SYNC.DEFER_BLOCKING 0x0 ;  /* 0x0000000000007b1d */ /* 0x000fe20000010000 */
[----:B-1----:R-:W-:-:S05]  /*2230*/  IMAD.U32 R0, RZ, RZ, UR4 ;  /* 0x00000004ff007e24 */ /* 0x002fca000f8e00ff */
[----:B------:R1:W-:Y:S02]  /*2240*/  @!P0 STS [R11], R0 ;  /* 0x000000000b008388 */ /* 0x0003e40000000800 */
[----:B------:R-:W-:Y:S06]  /*2250*/  BAR.SYNC.DEFER_BLOCKING 0x0 ;  /* 0x0000000000007b1d */ /* 0x000fec0000010000 */
.L_x_47:
[----:B------:R-:W-:Y:S05]  /*2260*/  @P2 EXIT ;  /* 0x000000000000294d */ /* 0x000fea0003800000 */
[----:B------:R-:W-:Y:S05]  /*2270*/  @P1 EXIT ;  /* 0x000000000000194d */ /* 0x000fea0003800000 */
[----:B------:R2:W3:Y:S01]  /*2280*/  LDS R3, [R12] ;  /* 0x000000000c037984 */ /* 0x0004e20000000800 */
[----:B-1----:R-:W-:-:S04]  /*2290*/  VOTE.ANY R0, PT, PT ;  /* 0x0000000000007806 */ /* 0x002fc800038e0100 */
[----:B------:R-:W-:-:S13]  /*22a0*/  R2UR UR4, R0 ;  /* 0x00000000000472ca */ /* 0x000fda00000e0000 */
[----:B--2---:R-:W-:Y:S05]  /*22b0*/  BRA.DIV UR4, `(.L_x_34) ;  /* 0x0000000204e47947 */ /* 0x004fea000b800000 */
[----:B---3--:R-:W1:Y:S02]  /*22c0*/  REDUX.SUM.S32 UR4, R3 ;  /* 0x00000000030473c4 */ /* 0x008e64000000c200 */
[----:B-1----:R-:W-:-:S07]  /*22d0*/  IMAD.U32 R5, RZ, RZ, UR4 ;  /* 0x00000004ff057e24 */ /* 0x002fce000f8e00ff */
.L_x_50:
[----:B------:R-:W1:Y:S02]  /*22e0*/  LDC.64 R2, c[0x0][0x390] ;  /* 0x0000e400ff027b82 */ /* 0x000e640000000a00 */
[----:B-1----:R-:W-:Y:S01]  /*22f0*/  STG.E desc[UR6][R2.64], R5 ;  /* 0x0000000502007986 */ /* 0x002fe2000c101906 */
[----:B------:R-:W-:Y:S05]  /*2300*/  EXIT ;  /* 0x000000000000794d */ /* 0x000fea0003800000 */
.L_x_14:
[----:B-1----:R-:W-:Y:S05]  /*2310*/  WARPSYNC.COLLECTIVE R13, `(.L_x_35) ;  /* 0x000000000d0c7348 */ /* 0x002fea0003c00000 */
[----:B-1----:R-:W0:Y:S02]  /*2320*/  REDUX.SUM.S32 UR79, R14 ;  /* 0x000000000e4f73c4 */ /* 0x002e24000000c200 */
[----:B0-----:R-:W-:Y:S01]  /*2330*/  MOV R17, UR79 ;  /* 0x0000004f00117c02 */ /* 0x001fe20008000f00 */
[----:B------:R-:W-:Y:S06]  /*2340*/  ENDCOLLECTIVE ;  /* 0x000000000000791b */ /* 0x000fec0003800000 */
.L_x_35:
[----:B------:R-:W-:Y:S05]  /*2350*/  BRA `(.L_x_36) ;  /* 0xffffffec00c47947 */ /* 0x000fea000383ffff */
.L_x_16:
[----:B------:R-:W-:Y:S01]  /*2360*/  BSSY B0, `(.L_x_37) ;  /* 0x0000009000007945 */ /* 0x000fe20003800000 */
[----:B0-----:R-:W-:Y:S01]  /*2370*/  CS2R R14, SRZ ;  /* 0x00000000000e7805 */ /* 0x001fe2000001ff00 */
[----:B------:R-:W-:-:S07]  /*2380*/  IMAD.MOV.U32 R13, RZ, RZ, -0x1 ;  /* 0xffffffffff0d7424 */ /* 0x000fce00078e00ff */
[----:B------:R-:W-:Y:S05]  /*2390*/  WARPSYNC.COLLECTIVE.ALL `(.L_x_38) ;  /* 0x0000000000147948 */ /* 0x000fea0003c00000 */
[----:B------:R-:W-:-:S04]  /*23a0*/  SHF.L.U32 R15, R15, 0x10, RZ ;  /* 0x000000100f0f7819 */ /* 0x000fc800000006ff */
[----:B------:R-:W-:-:S05]  /*23b0*/  LOP3.LUT R15, R15, 0xf, R14, 0xf8, !PT ;  /* 0x0000000f0f0f7812 */ /* 0x000fca00078ef80e */
[----:B------:R0:W-:Y:S02]  /*23c0*/  BAR.SYNC.DEFER_BLOCKING R15, R15 ;  /* 0x0000000f0000731d */ /* 0x0001e40000010000 */
[----:B0-----:R-:W-:-:S04]  /*23d0*/  SHF.R.U32 R15, R15, 0x10, RZ ;  /* 0x000000100f0f7819 */ /* 0x001fc800000016ff */
[----:B------:R-:W-:Y:S05]  /*23e0*/  ENDCOLLECTIVE ;  /* 0x000000000000791b */ /* 0x000fea0003800000 */
.L_x_38:
[----:B------:R-:W-:Y:S05]  /*23f0*/  BSYNC B0 ;  /* 0x0000000000007941 */ /* 0x000fea0003800000 */
.L_x_37:
[----:B------:R-:W-:Y:S05]  /*2400*/  BRA `(.L_x_39) ;  /* 0xffffffec00cc7947 */ /* 0x000fea000383ffff */
.L_x_20:
[----:B------:R-:W-:Y:S01]  /*2410*/  BSSY B0, `(.L_x_40) ;  /* 0x0000009000007945 */ /* 0x000fe20003800000 */
[----:B------:R-:W-:Y:S01]  /*2420*/  CS2R R14, SRZ ;  /* 0x00000000000e7805 */ /* 0x000fe2000001ff00 */
[----:B------:R-:W-:-:S07]  /*2430*/  IMAD.MOV.U32 R13, RZ, RZ, -0x1 ;  /* 0xffffffffff0d7424 */ /* 0x000fce00078e00ff */
[----:B------:R-:W-:Y:S05]  /*2440*/  WARPSYNC.COLLECTIVE.ALL `(.L_x_41) ;  /* 0x0000000000147948 */ /* 0x000fea0003c00000 */
[----:B------:R-:W-:-:S04]  /*2450*/  SHF.L.U32 R15, R15, 0x10, RZ ;  /* 0x000000100f0f7819 */ /* 0x000fc800000006ff */
[----:B------:R-:W-:-:S05]  /*2460*/  LOP3.LUT R15, R15, 0xf, R14, 0xf8, !PT ;  /* 0x0000000f0f0f7812 */ /* 0x000fca00078ef80e */
[----:B------:R0:W-:Y:S02]  /*2470*/  BAR.SYNC.DEFER_BLOCKING R15, R15 ;  /* 0x0000000f0000731d */ /* 0x0001e40000010000 */
[----:B0-----:R-:W-:-:S04]  /*2480*/  SHF.R.U32 R15, R15, 0x10, RZ ;  /* 0x000000100f0f7819 */ /* 0x001fc800000016ff */
[----:B------:R-:W-:Y:S05]  /*2490*/  ENDCOLLECTIVE ;  /* 0x000000000000791b */ /* 0x000fea0003800000 */
.L_x_41:
[----:B------:R-:W-:Y:S05]  /*24a0*/  BSYNC B0 ;  /* 0x0000000000007941 */ /* 0x000fea0003800000 */
.L_x_40:
[----:B------:R-:W-:Y:S05]  /*24b0*/  BRA `(.L_x_42) ;  /* 0xfffffff000307947 */ /* 0x000fea000383ffff */
.L_x_33:
[----:B------:R-:W-:Y:S01]  /*24c0*/  BSSY B0, `(.L_x_43) ;  /* 0x0000007000007945 */ /* 0x000fe20003800000 */
[----:B0-----:R-:W-:Y:S02]  /*24d0*/  IMAD.MOV.U32 R14, RZ, RZ, R13 ;  /* 0x000000ffff0e7224 */ /* 0x001fe400078e000d */
[----:B------:R-:W-:-:S07]  /*24e0*/  IMAD.MOV.U32 R13, RZ, RZ, -0x1 ;  /* 0xffffffffff0d7424 */ /* 0x000fce00078e00ff */
[----:B------:R-:W-:Y:S05]  /*24f0*/  WARPSYNC.COLLECTIVE R13, `(.L_x_44) ;  /* 0x000000000d0c7348 */ /* 0x000fea0003c00000 */
[----:B------:R-:W0:Y:S02]  /*2500*/  REDUX.SUM.S32 UR79, R14 ;  /* 0x000000000e4f73c4 */ /* 0x000e24000000c200 */
[----:B0-----:R-:W-:Y:S01]  /*2510*/  MOV R17, UR79 ;  /* 0x0000004f00117c02 */ /* 0x001fe20008000f00 */
[----:B------:R-:W-:Y:S06]  /*2520*/  ENDCOLLECTIVE ;  /* 0x000000000000791b */ /* 0x000fec0003800000 */
.L_x_44:
[----:B------:R-:W-:Y:S05]  /*2530*/  BSYNC B0 ;  /* 0x0000000000007941 */ /* 0x000fea0003800000 */
.L_x_43:
[----:B------:R-:W-:Y:S01]  /*2540*/  CS2R R14, SRZ ;  /* 0x00000000000e7805 */ /* 0x000fe2000001ff00 */
[----:B------:R-:W-:Y:S02]  /*2550*/  IMAD.MOV.U32 R13, RZ, RZ, -0x1 ;  /* 0xffffffffff0d7424 */ /* 0x000fe400078e00ff */
[----:B------:R-:W-:-:S07]  /*2560*/  IMAD.MOV.U32 R0, RZ, RZ, R17 ;  /* 0x000000ffff007224 */ /* 0x000fce00078e0011 */
[----:B------:R-:W-:Y:S05]  /*2570*/  WARPSYNC.COLLECTIVE.ALL `(.L_x_45) ;  /* 0x0000000000147948 */ /* 0x000fea0003c00000 */
[----:B------:R-:W-:-:S04]  /*2580*/  SHF.L.U32 R15, R15, 0x10, RZ ;  /* 0x000000100f0f7819 */ /* 0x000fc800000006ff */
[----:B------:R-:W-:-:S05]  /*2590*/  LOP3.LUT R15, R15, 0xf, R14, 0xf8, !PT ;  /* 0x0000000f0f0f7812 */ /* 0x000fca00078ef80e */
[----:B------:R0:W-:Y:S02]  /*25a0*/  BAR.SYNC.DEFER_BLOCKING R15, R15 ;  /* 0x0000000f0000731d */ /* 0x0001e40000010000 */
[----:B0-----:R-:W-:-:S04]  /*25b0*/  SHF.R.U32 R15, R15, 0x10, RZ ;  /* 0x000000100f0f7819 */ /* 0x001fc800000016ff */
[----:B------:R-:W-:Y:S05]  /*25c0*/  ENDCOLLECTIVE ;  /* 0x000000000000791b */ /* 0x000fea0003800000 */
.L_x_45:
[----:B------:R0:W-:Y:S02]  /*25d0*/  @!P0 STS [R11], R0 ;  /* 0x000000000b008388 */ /* 0x0001e40000000800 */
[----:B0-----:R-:W-:Y:S05]  /*25e0*/  WARPSYNC.COLLECTIVE.ALL `(.L_x_46) ;  /* 0x0000000000147948 */ /* 0x001fea0003c00000 */
[----:B------:R-:W-:-:S04]  /*25f0*/  SHF.L.U32 R15, R15, 0x10, RZ ;  /* 0x000000100f0f7819 */ /* 0x000fc800000006ff */
[----:B------:R-:W-:-:S05]  /*2600*/  LOP3.LUT R15, R15, 0xf, R14, 0xf8, !PT ;  /* 0x0000000f0f0f7812 */ /* 0x000fca00078ef80e */
[----:B------:R1:W-:Y:S02]  /*2610*/  BAR.SYNC.DEFER_BLOCKING R15, R15 ;  /* 0x0000000f0000731d */ /* 0x0003e40000010000 */
[----:B-1----:R-:W-:-:S04]  /*2620*/  SHF.R.U32 R15, R15, 0x10, RZ ;  /* 0x000000100f0f7819 */ /* 0x002fc800000016ff */
[----:B0-----:R-:W-:Y:S05]  /*2630*/  ENDCOLLECTIVE ;  /* 0x000000000000791b */ /* 0x001fea0003800000 */
.L_x_46:
[----:B------:R-:W-:Y:S05]  /*2640*/  BRA `(.L_x_47) ;  /* 0xfffffffc00047947 */ /* 0x000fea000383ffff */
.L_x_34:
[----:B------:R-:W-:Y:S01]  /*2650*/  BSSY B0, `(.L_x_48) ;  /* 0x0000007000007945 */ /* 0x000fe20003800000 */
[----:B0--3--:R-:W-:Y:S02]  /*2660*/  IMAD.MOV.U32 R14, RZ, RZ, R3 ;  /* 0x000000ffff0e7224 */ /* 0x009fe400078e0003 */
[----:B------:R-:W-:-:S07]  /*2670*/  IMAD.MOV.U32 R13, RZ, RZ, R0 ;  /* 0x000000ffff0d7224 */ /* 0x000fce00078e0000 */
[----:B------:R-:W-:Y:S05]  /*2680*/  WARPSYNC.COLLECTIVE R13, `(.L_x_49) ;  /* 0x000000000d0c7348 */ /* 0x000fea0003c00000 */
[----:B------:R-:W0:Y:S02]  /*2690*/  REDUX.SUM.S32 UR79, R14 ;  /* 0x000000000e4f73c4 */ /* 0x000e24000000c200 */
[----:B0-----:R-:W-:Y:S01]  /*26a0*/  MOV R17, UR79 ;  /* 0x0000004f00117c02 */ /* 0x001fe20008000f00 */
[----:B------:R-:W-:Y:S06]  /*26b0*/  ENDCOLLECTIVE ;  /* 0x000000000000791b */ /* 0x000fec0003800000 */
.L_x_49:
[----:B------:R-:W-:Y:S05]  /*26c0*/  BSYNC B0 ;  /* 0x0000000000007941 */ /* 0x000fea0003800000 */
.L_x_48:
[----:B------:R-:W-:Y:S01]  /*26d0*/  IMAD.MOV.U32 R5, RZ, RZ, R17 ;  /* 0x000000ffff057224 */ /* 0x000fe200078e0011 */
[----:B------:R-:W-:Y:S06]  /*26e0*/  BRA `(.L_x_50) ;  /* 0xfffffff800fc7947 */ /* 0x000fec000383ffff */
.L_x_51:
[----:B------:R-:W-:-:S00]  /*26f0*/  BRA `(.L_x_51) ;  /* 0xfffffffc00fc7947 */ /* 0x000fc0000383ffff */
[----:B------:R-:W-:-:S00]  /*2700*/  NOP ;  /* 0x0000000000007918 */ /* 0x000fc00000000000 */
[----:B------:R-:W-:-:S00]  /*2710*/  NOP ;  /* 0x0000000000007918 */ /* 0x000fc00000000000 */
[----:B------:R-:W-:-:S00]  /*2720*/  NOP ;  /* 0x0000000000007918 */ /* 0x000fc00000000000 */
[----:B------:R-:W-:-:S00]  /*2730*/  NOP ;  /* 0x0000000000007918 */ /* 0x000fc00000000000 */
[----:B------:R-:W-:-:S00]  /*2740*/  NOP ;  /* 0x0000000000007918 */ /* 0x000fc00000000000 */
[----:B------:R-:W-:-:S00]  /*2750*/  NOP ;  /* 0x0000000000007918 */ /* 0x000fc00000000000 */
[----:B------:R-:W-:-:S00]  /*2760*/  NOP ;  /* 0x0000000000007918 */ /* 0x000fc00000000000 */
[----:B------:R-:W-:-:S00]  /*2770*/  NOP ;  /* 0x0000000000007918 */ /* 0x000fc00000000000 */
.L_x_52:


//--------------------- .nv.shared._Z9countOddsPiiS_S_ --------------------------
	.section	.nv.shared._Z9countOddsPiiS_S_,"aw",@nobits
	.sectionflags	@""
	.align	4
.nv.shared._Z9countOddsPiiS_S_:
	.zero		1152


//--------------------- .nv.shared.reserved.0     --------------------------
	.section	.nv.shared.reserved.0,"aw",@nobits
	.weak		__nv_reservedSMEM_offset_0_alias
	.size		__nv_reservedSMEM_offset_0_alias, 0, 64
	.other		__nv_reservedSMEM_offset_0_alias,@"STO_CUDA_RESERVED_SHARED STV_DEFAULT"
__nv_reservedSMEM_offset_0_alias:
	.zero		0
	.zero		64


//--------------------- .nv.global                --------------------------
	.section	.nv.global,"aw",@nobits
.nv.global:
	.type		_ZN34_INTERNAL_ee07f32c_4_k_cu_c85b6b194cuda3std6ranges3__45__cpo9iter_moveE,@object
	.size		_ZN34_INTERNAL_ee07f32c_4_k_cu_c85b6b194cuda3std6ranges3__45__cpo9iter_moveE,(_ZN34_INTERNAL_ee07f32c_4_k_cu_c85b6b194cuda3std3__436_GLOBAL__N__ee07f32c_4_k_cu_c85b6b196ignoreE - _ZN34_INTERNAL_ee07f32c_4_k_cu_c85b6b194cuda3std6ranges3__45__cpo9iter_moveE)
_ZN34_INTERNAL_ee07f32c_4_k_cu_c85b6b194cuda3std6ranges3__45__cpo9iter_moveE:
	.zero		1
	.type		_ZN34_INTERNAL_ee07f32c_4_k_cu_c85b6b194cuda3std3__436_GLOBAL__N__ee07f32c_4_k_cu_c85b6b196ignoreE,@object
	.size		_ZN34_INTERNAL_ee07f32c_4_k_cu_c85b6b194cuda3std3__436_GLOBAL__N__ee07f32c_4_k_cu_c85b6b196ignoreE,(_ZN34_INTERNAL_ee07f32c_4_k_cu_c85b6b194cuda3std3__45__cpo4cendE - _ZN34_INTERNAL_ee07f32c_4_k_cu_c85b6b194cuda3std3__436_GLOBAL__N__ee07f32c_4_k_cu_c85b6b196ignoreE)
_ZN34_INTERNAL_ee07f32c_4_k_cu_c85b6b194cuda3std3__436_GLOBAL__N__ee07f32c_4_k_cu_c85b6b196ignoreE:
	.zero		1
	.type		_ZN34_INTERNAL_ee07f32c_4_k_cu_c85b6b194cuda3std3__45__cpo4cendE,@object
	.size		_ZN34_INTERNAL_ee07f32c_4_k_cu_c85b6b194cuda3std3__45__cpo4cendE,(_ZN34_INTERNAL_ee07f32c_4_k_cu_c85b6b194cuda3std3__45__cpo3endE - _ZN34_INTERNAL_ee07f32c_4_k_cu_c85b6b194cuda3std3__45__cpo4cendE)
_ZN34_INTERNAL_ee07f32c_4_k_cu_c85b6b194cuda3std3__45__cpo4cendE:
	.zero		1
	.type		_ZN34_INTERNAL_ee07f32c_4_k_cu_c85b6b194cuda3std3__45__cpo3endE,@object
	.size		_ZN34_INTERNAL_ee07f32c_4_k_cu_c85b6b194cuda3std3__45__cpo3endE,(_ZN34_INTERNAL_ee07f32c_4_k_cu_c85b6b194cuda3std3__48in_placeE - _ZN34_INTERNAL_ee07f32c_4_k_cu_c85b6b194cuda3std3__45__cpo3endE)
_ZN34_INTERNAL_ee07f32c_4_k_cu_c85b6b194cuda3std3__45__cpo3endE:
	.zero		1
	.type		_ZN34_INTERNAL_ee07f32c_4_k_cu_c85b6b194cuda3std3__48in_placeE,@object
	.size		_ZN34_INTERNAL_ee07f32c_4_k_cu_c85b6b194cuda3std3__48in_placeE,(_ZN34_INTERNAL_ee07f32c_4_k_cu_c85b6b194cuda3std6ranges3__45__cpo7advanceE - _ZN34_INTERNAL_ee07f32c_4_k_cu_c85b6b194cuda3std3__48in_placeE)
_ZN34_INTERNAL_ee07f32c_4_k_cu_c85b6b194cuda3std3__48in_placeE:
	.zero		1
	.type		_ZN34_INTERNAL_ee07f32c_4_k_cu_c85b6b194cuda3std6ranges3__45__cpo7advanceE,@object
	.size		_ZN34_INTERNAL_ee07f32c_4_k_cu_c85b6b194cuda3std6ranges3__45__cpo7advanceE,(_ZN34_INTERNAL_ee07f32c_4_k_cu_c85b6b194cuda3std3__45__cpo5beginE - _ZN34_INTERNAL_ee07f32c_4_k_cu_c85b6b194cuda3std6ranges3__45__cpo7advanceE)
_ZN34_INTERNAL_ee07f32c_4_k_cu_c85b6b194cuda3std6ranges3__45__cpo7advanceE:
	.zero		1
	.type		_ZN34_INTERNAL_ee07f32c_4_k_cu_c85b6b194cuda3std3__45__cpo5beginE,@object
	.size		_ZN34_INTERNAL_ee07f32c_4_k_cu_c85b6b194cuda3std3__45__cpo5beginE,(_ZN34_INTERNAL_ee07f32c_4_k_cu_c85b6b194cuda3std3__419piecewise_constructE - _ZN34_INTERNAL_ee07f32c_4_k_cu_c85b6b194cuda3std3__45__cpo5beginE)
_ZN34_INTERNAL_ee07f32c_4_k_cu_c85b6b194cuda3std3__45__cpo5beginE:
	.zero		1
	.type		_ZN34_INTERNAL_ee07f32c_4_k_cu_c85b6b194cuda3std3__419piecewise_constructE,@object
	.size		_ZN34_INTERNAL_ee07f32c_4_k_cu_c85b6b194cuda3std3__419piecewise_constructE,(_ZN34_INTERNAL_ee07f32c_4_k_cu_c85b6b194cuda3std3__45__cpo6cbeginE - _ZN34_INTERNAL_ee07f32c_4_k_cu_c85b6b194cuda3std3__419piecewise_constructE)
_ZN34_INTERNAL_ee07f32c_4_k_cu_c85b6b194cuda3std3__419piecewise_constructE:
	.zero		1
	.type		_ZN34_INTERNAL_ee07f32c_4_k_cu_c85b6b194cuda3std3__45__cpo6cbeginE,@object
	.size		_ZN34_INTERNAL_ee07f32c_4_k_cu_c85b6b194cuda3std3__45__cpo6cbeginE,(_ZN34_INTERNAL_ee07f32c_4_k_cu_c85b6b194cuda3std6ranges3__45__cpo4swapE - _ZN34_INTERNAL_ee07f32c_4_k_cu_c85b6b194cuda3std3__45__cpo6cbeginE)
_ZN34_INTERNAL_ee07f32c_4_k_cu_c85b6b194cuda3std3__45__cpo6cbeginE:
	.zero		1
	.type		_ZN34_INTERNAL_ee07f32c_4_k_cu_c85b6b194cuda3std6ranges3__45__cpo4swapE,@object
	.size		_ZN34_INTERNAL_ee07f32c_4_k_cu_c85b6b194cuda3std6ranges3__45__cpo4swapE,(.L_7 - _ZN34_INTERNAL_ee07f32c_4_k_cu_c85b6b194cuda3std6ranges3__45__cpo4swapE)
_ZN34_INTERNAL_ee07f32c_4_k_cu_c85b6b194cuda3std6ranges3__45__cpo4swapE:
	.zero		1
.L_7:


//--------------------- .nv.constant0._Z9countOddsPiiS_S_ --------------------------
	.section	.nv.constant0._Z9countOddsPiiS_S_,"a",@progbits
	.sectionflags	@""
	.align	4
.nv.constant0._Z9countOddsPiiS_S_:
	.zero		928


//--------------------- SYMBOLS --------------------------

	.type		.nv.reservedSmem.offset0,@object
	.size		.nv.reservedSmem.offset0,0x4
	.type		.nv.reservedSmem.cap,@object
	.size		.nv.reservedSmem.cap,0x4
